//
// Generated by NVIDIA NVVM Compiler
//
// Compiler Build ID: CL-36424714
// Cuda compilation tools, release 13.0, V13.0.88
// Based on NVVM 20.0.0
//

.version 9.0
.target sm_100
.address_size 64

	// .globl	_Z10matrixInitPffii

.visible .entry _Z10matrixInitPffii(
	.param .u64 .ptr .align 1 _Z10matrixInitPffii_param_0,
	.param .f32 _Z10matrixInitPffii_param_1,
	.param .u32 _Z10matrixInitPffii_param_2,
	.param .u32 _Z10matrixInitPffii_param_3
)
{
	.reg .pred 	%p<10>;
	.reg .b32 	%r<46>;
	.reg .b32 	%f<2>;
	.reg .b64 	%rd<17>;

	ld.param.u64 	%rd2, [_Z10matrixInitPffii_param_0];
	ld.param.f32 	%f1, [_Z10matrixInitPffii_param_1];
	ld.param.u32 	%r19, [_Z10matrixInitPffii_param_2];
	ld.param.u32 	%r20, [_Z10matrixInitPffii_param_3];
	cvta.to.global.u64 	%rd1, %rd2;
	mov.u32 	%r21, %ctaid.x;
	mov.u32 	%r1, %ntid.x;
	mov.u32 	%r22, %tid.x;
	mad.lo.s32 	%r43, %r21, %r1, %r22;
	mov.u32 	%r23, %ctaid.y;
	mov.u32 	%r24, %ntid.y;
	mov.u32 	%r25, %tid.y;
	mad.lo.s32 	%r3, %r23, %r24, %r25;
	mov.u32 	%r26, %nctaid.y;
	mul.lo.s32 	%r4, %r24, %r26;
	setp.ge.s32 	%p1, %r43, %r19;
	@%p1 bra 	$L__BB0_10;
	add.s32 	%r5, %r3, %r4;
	max.s32 	%r27, %r20, %r5;
	setp.lt.s32 	%p2, %r5, %r20;
	selp.u32 	%r28, 1, 0, %p2;
	add.s32 	%r29, %r5, %r28;
	sub.s32 	%r30, %r27, %r29;
	div.u32 	%r31, %r30, %r4;
	add.s32 	%r6, %r31, %r28;
	and.b32  	%r7, %r6, 3;
	mul.lo.s32 	%r8, %r3, %r19;
	mul.lo.s32 	%r9, %r5, %r19;
	add.s32 	%r10, %r5, %r4;
	mul.lo.s32 	%r11, %r10, %r19;
	add.s32 	%r12, %r10, %r4;
	mov.u32 	%r32, %nctaid.x;
	mul.lo.s32 	%r13, %r1, %r32;
$L__BB0_2:
	setp.ge.s32 	%p3, %r3, %r20;
	@%p3 bra 	$L__BB0_9;
	setp.eq.s32 	%p4, %r7, 3;
	mov.u32 	%r44, %r3;
	@%p4 bra 	$L__BB0_7;
	setp.eq.s32 	%p5, %r7, 0;
	add.s32 	%r33, %r8, %r43;
	mul.wide.s32 	%rd3, %r33, 4;
	add.s64 	%rd4, %rd1, %rd3;
	st.global.f32 	[%rd4], %f1;
	mov.u32 	%r44, %r5;
	@%p5 bra 	$L__BB0_7;
	setp.eq.s32 	%p6, %r7, 1;
	add.s32 	%r34, %r9, %r43;
	mul.wide.s32 	%rd5, %r34, 4;
	add.s64 	%rd6, %rd1, %rd5;
	st.global.f32 	[%rd6], %f1;
	mov.u32 	%r44, %r10;
	@%p6 bra 	$L__BB0_7;
	add.s32 	%r35, %r11, %r43;
	mul.wide.s32 	%rd7, %r35, 4;
	add.s64 	%rd8, %rd1, %rd7;
	st.global.f32 	[%rd8], %f1;
	mov.u32 	%r44, %r12;
$L__BB0_7:
	setp.lt.u32 	%p7, %r6, 3;
	@%p7 bra 	$L__BB0_9;
$L__BB0_8:
	mad.lo.s32 	%r36, %r44, %r19, %r43;
	mul.wide.s32 	%rd9, %r36, 4;
	add.s64 	%rd10, %rd1, %rd9;
	st.global.f32 	[%rd10], %f1;
	add.s32 	%r37, %r44, %r4;
	mad.lo.s32 	%r38, %r37, %r19, %r43;
	mul.wide.s32 	%rd11, %r38, 4;
	add.s64 	%rd12, %rd1, %rd11;
	st.global.f32 	[%rd12], %f1;
	add.s32 	%r39, %r37, %r4;
	mad.lo.s32 	%r40, %r39, %r19, %r43;
	mul.wide.s32 	%rd13, %r40, 4;
	add.s64 	%rd14, %rd1, %rd13;
	st.global.f32 	[%rd14], %f1;
	add.s32 	%r41, %r39, %r4;
	mad.lo.s32 	%r42, %r41, %r19, %r43;
	mul.wide.s32 	%rd15, %r42, 4;
	add.s64 	%rd16, %rd1, %rd15;
	st.global.f32 	[%rd16], %f1;
	add.s32 	%r44, %r41, %r4;
	setp.lt.s32 	%p8, %r44, %r20;
	@%p8 bra 	$L__BB0_8;
$L__BB0_9:
	add.s32 	%r43, %r43, %r13;
	setp.lt.s32 	%p9, %r43, %r19;
	@%p9 bra 	$L__BB0_2;
$L__BB0_10:
	ret;

}
	// .globl	_Z11matrixMultiPfS_S_
.visible .entry _Z11matrixMultiPfS_S_(
	.param .u64 .ptr .align 1 _Z11matrixMultiPfS_S__param_0,
	.param .u64 .ptr .align 1 _Z11matrixMultiPfS_S__param_1,
	.param .u64 .ptr .align 1 _Z11matrixMultiPfS_S__param_2
)
{
	.reg .pred 	%p<6>;
	.reg .b32 	%r<29>;
	.reg .b32 	%f<16>;
	.reg .b64 	%rd<18>;

	ld.param.u64 	%rd7, [_Z11matrixMultiPfS_S__param_0];
	ld.param.u64 	%rd8, [_Z11matrixMultiPfS_S__param_1];
	ld.param.u64 	%rd9, [_Z11matrixMultiPfS_S__param_2];
	mov.u32 	%r16, %tid.x;
	mov.u32 	%r17, %tid.y;
	mov.u32 	%r18, %ctaid.x;
	mov.u32 	%r1, %ntid.x;
	mad.lo.s32 	%r2, %r18, %r1, %r16;
	mov.u32 	%r19, %ctaid.y;
	mov.u32 	%r3, %ntid.y;
	mad.lo.s32 	%r25, %r19, %r3, %r17;
	setp.gt.u32 	%p1, %r25, 1999;
	@%p1 bra 	$L__BB1_8;
	cvta.to.global.u64 	%rd10, %rd7;
	add.s64 	%rd1, %rd10, 8;
	cvta.to.global.u64 	%rd11, %rd8;
	add.s64 	%rd2, %rd11, 16000;
	mov.u32 	%r20, %nctaid.x;
	mul.lo.s32 	%r5, %r1, %r20;
	mov.u32 	%r21, %nctaid.y;
	mul.lo.s32 	%r6, %r3, %r21;
	cvta.to.global.u64 	%rd3, %rd9;
$L__BB1_2:
	setp.gt.s32 	%p2, %r2, 1999;
	@%p2 bra 	$L__BB1_7;
	mul.lo.s32 	%r8, %r25, 2000;
	mul.lo.s32 	%r22, %r25, 500;
	mul.wide.u32 	%rd12, %r22, 4;
	add.s64 	%rd4, %rd1, %rd12;
	mov.u32 	%r26, %r2;
$L__BB1_4:
	mov.f32 	%f15, 0f00000000;
	mov.b32 	%r28, 0;
	mov.u32 	%r27, %r26;
	mov.u64 	%rd17, %rd4;
$L__BB1_5:
	mul.wide.s32 	%rd13, %r27, 4;
	add.s64 	%rd14, %rd2, %rd13;
	ld.global.f32 	%f4, [%rd17+-8];
	ld.global.f32 	%f5, [%rd14+-16000];
	fma.rn.f32 	%f6, %f4, %f5, %f15;
	ld.global.f32 	%f7, [%rd17+-4];
	ld.global.f32 	%f8, [%rd14+-8000];
	fma.rn.f32 	%f9, %f7, %f8, %f6;
	ld.global.f32 	%f10, [%rd17];
	ld.global.f32 	%f11, [%rd14];
	fma.rn.f32 	%f12, %f10, %f11, %f9;
	ld.global.f32 	%f13, [%rd17+4];
	ld.global.f32 	%f14, [%rd14+8000];
	fma.rn.f32 	%f15, %f13, %f14, %f12;
	add.s32 	%r28, %r28, 4;
	add.s64 	%rd17, %rd17, 16;
	add.s32 	%r27, %r27, 8000;
	setp.ne.s32 	%p3, %r28, 500;
	@%p3 bra 	$L__BB1_5;
	add.s32 	%r24, %r26, %r8;
	mul.wide.s32 	%rd15, %r24, 4;
	add.s64 	%rd16, %rd3, %rd15;
	st.global.f32 	[%rd16], %f15;
	add.s32 	%r26, %r26, %r5;
	setp.lt.s32 	%p4, %r26, 2000;
	@%p4 bra 	$L__BB1_4;
$L__BB1_7:
	add.s32 	%r25, %r25, %r6;
	setp.lt.u32 	%p5, %r25, 2000;
	@%p5 bra 	$L__BB1_2;
$L__BB1_8:
	ret;

}
	// .globl	_Z15matrixMultiMonoPfS_S_
.visible .entry _Z15matrixMultiMonoPfS_S_(
	.param .u64 .ptr .align 1 _Z15matrixMultiMonoPfS_S__param_0,
	.param .u64 .ptr .align 1 _Z15matrixMultiMonoPfS_S__param_1,
	.param .u64 .ptr .align 1 _Z15matrixMultiMonoPfS_S__param_2
)
{
	.reg .pred 	%p<5>;
	.reg .b32 	%r<18>;
	.reg .b32 	%f<16>;
	.reg .b64 	%rd<18>;

	ld.param.u64 	%rd5, [_Z15matrixMultiMonoPfS_S__param_0];
	ld.param.u64 	%rd6, [_Z15matrixMultiMonoPfS_S__param_1];
	ld.param.u64 	%rd7, [_Z15matrixMultiMonoPfS_S__param_2];
	mov.u32 	%r7, %tid.x;
	mov.u32 	%r8, %tid.y;
	mov.u32 	%r9, %ctaid.x;
	mov.u32 	%r10, %ntid.x;
	mad.lo.s32 	%r1, %r9, %r10, %r7;
	mov.u32 	%r11, %ctaid.y;
	mov.u32 	%r12, %ntid.y;
	mad.lo.s32 	%r2, %r11, %r12, %r8;
	setp.gt.u32 	%p1, %r2, 1999;
	setp.gt.s32 	%p2, %r1, 1999;
	or.pred  	%p3, %p1, %p2;
	@%p3 bra 	$L__BB2_4;
	mul.lo.s32 	%r14, %r2, 500;
	mul.wide.u32 	%rd8, %r14, 4;
	cvta.to.global.u64 	%rd9, %rd5;
	add.s64 	%rd10, %rd8, %rd9;
	add.s64 	%rd17, %rd10, 8;
	cvta.to.global.u64 	%rd11, %rd6;
	add.s64 	%rd2, %rd11, 16000;
	mov.f32 	%f15, 0f00000000;
	mov.b32 	%r17, 0;
	mov.u32 	%r16, %r1;
$L__BB2_2:
	mul.wide.s32 	%rd12, %r16, 4;
	add.s64 	%rd13, %rd2, %rd12;
	ld.global.f32 	%f4, [%rd17+-8];
	ld.global.f32 	%f5, [%rd13+-16000];
	fma.rn.f32 	%f6, %f4, %f5, %f15;
	ld.global.f32 	%f7, [%rd17+-4];
	ld.global.f32 	%f8, [%rd13+-8000];
	fma.rn.f32 	%f9, %f7, %f8, %f6;
	ld.global.f32 	%f10, [%rd17];
	ld.global.f32 	%f11, [%rd13];
	fma.rn.f32 	%f12, %f10, %f11, %f9;
	ld.global.f32 	%f13, [%rd17+4];
	ld.global.f32 	%f14, [%rd13+8000];
	fma.rn.f32 	%f15, %f13, %f14, %f12;
	add.s32 	%r17, %r17, 4;
	add.s64 	%rd17, %rd17, 16;
	add.s32 	%r16, %r16, 8000;
	setp.ne.s32 	%p4, %r17, 500;
	@%p4 bra 	$L__BB2_2;
	mad.lo.s32 	%r15, %r2, 2000, %r1;
	cvta.to.global.u64 	%rd14, %rd7;
	mul.wide.s32 	%rd15, %r15, 4;
	add.s64 	%rd16, %rd14, %rd15;
	st.global.f32 	[%rd16], %f15;
$L__BB2_4:
	ret;

}


// ===== COMPILED SASS (sm_100) =====

	.target	sm_100

	.elftype	@"ET_EXEC"


//--------------------- .note.nv.tkinfo           --------------------------
	.section	.note.nv.tkinfo,"",@"SHT_NOTE"
	.sectionflags	@"SHF_NOTE_NV_TKINFO"
	.tkinfo
        /*0018*/ 	.word	0x00000002
        /*0030*/ 	.string	""
        /*0030*/ 	.string	"ptxas"
        /*0030*/ 	.string	"Cuda compilation tools, release 13.0, V13.0.88"
        /*0030*/ 	.string	"Build cuda_13.0.r13.0/compiler.36424714_0"
        /*0030*/ 	.string	"-arch sm_100 -m 64 "



//--------------------- .note.nv.cuinfo           --------------------------
	.section	.note.nv.cuinfo,"",@"SHT_NOTE"
	.sectionflags	@"SHF_NOTE_NV_CUINFO"
        /*0018*/ 	.short	0x0002
        /*001a*/ 	.short	0x0064
        /*001c*/ 	.short	0x0082
	.zero		2


//--------------------- .nv.info                  --------------------------
	.section	.nv.info,"",@"SHT_CUDA_INFO"
	.align	4


	//----- nvinfo : EIATTR_REGCOUNT
	.align		4
        /*0000*/ 	.byte	0x04, 0x2f
        /*0002*/ 	.short	(.L_1 - .L_0)
	.align		4
.L_0:
        /*0004*/ 	.word	index@(_Z10matrixInitPffii)
        /*0008*/ 	.word	0x0000001b


	//----- nvinfo : EIATTR_FRAME_SIZE
	.align		4
.L_1:
        /*000c*/ 	.byte	0x04, 0x11
        /*000e*/ 	.short	(.L_3 - .L_2)
	.align		4
.L_2:
        /*0010*/ 	.word	index@(_Z10matrixInitPffii)
        /*0014*/ 	.word	0x00000000


	//----- nvinfo : EIATTR_REGCOUNT
	.align		4
.L_3:
        /*0018*/ 	.byte	0x04, 0x2f
        /*001a*/ 	.short	(.L_5 - .L_4)
	.align		4
.L_4:
        /*001c*/ 	.word	index@(_Z11matrixMultiPfS_S_)
        /*0020*/ 	.word	0x00000020


	//----- nvinfo : EIATTR_FRAME_SIZE
	.align		4
.L_5:
        /*0024*/ 	.byte	0x04, 0x11
        /*0026*/ 	.short	(.L_7 - .L_6)
	.align		4
.L_6:
        /*0028*/ 	.word	index@(_Z11matrixMultiPfS_S_)
        /*002c*/ 	.word	0x00000000


	//----- nvinfo : EIATTR_REGCOUNT
	.align		4
.L_7:
        /*0030*/ 	.byte	0x04, 0x2f
        /*0032*/ 	.short	(.L_9 - .L_8)
	.align		4
.L_8:
        /*0034*/ 	.word	index@(_Z15matrixMultiMonoPfS_S_)
        /*0038*/ 	.word	0x00000020


	//----- nvinfo : EIATTR_FRAME_SIZE
	.align		4
.L_9:
        /*003c*/ 	.byte	0x04, 0x11
        /*003e*/ 	.short	(.L_11 - .L_10)
	.align		4
.L_10:
        /*0040*/ 	.word	index@(_Z15matrixMultiMonoPfS_S_)
        /*0044*/ 	.word	0x00000000


	//----- nvinfo : EIATTR_MIN_STACK_SIZE
	.align		4
.L_11:
        /*0048*/ 	.byte	0x04, 0x12
        /*004a*/ 	.short	(.L_13 - .L_12)
	.align		4
.L_12:
        /*004c*/ 	.word	index@(_Z15matrixMultiMonoPfS_S_)
        /*0050*/ 	.word	0x00000000


	//----- nvinfo : EIATTR_MIN_STACK_SIZE
	.align		4
.L_13:
        /*0054*/ 	.byte	0x04, 0x12
        /*0056*/ 	.short	(.L_15 - .L_14)
	.align		4
.L_14:
        /*0058*/ 	.word	index@(_Z11matrixMultiPfS_S_)
        /*005c*/ 	.word	0x00000000


	//----- nvinfo : EIATTR_MIN_STACK_SIZE
	.align		4
.L_15:
        /*0060*/ 	.byte	0x04, 0x12
        /*0062*/ 	.short	(.L_17 - .L_16)
	.align		4
.L_16:
        /*0064*/ 	.word	index@(_Z10matrixInitPffii)
        /*0068*/ 	.word	0x00000000
.L_17:


//--------------------- .nv.compat                --------------------------
	.section	.nv.compat,"",@"SHT_CUDA_COMPAT_INFO"
	.align	4
        /*0000*/ 	.byte	0x02, 0x09, 0x00, 0x00, 0x02, 0x02, 0x01, 0x00, 0x02, 0x05, 0x05, 0x00, 0x03, 0x07, 0x01, 0x01
        /*0010*/ 	.byte	0x02, 0x03, 0x00, 0x00, 0x02, 0x06, 0x01, 0x00, 0x04, 0x0b, 0x08, 0x00, 0x09, 0x00, 0x00, 0x00
        /*0020*/ 	.byte	0x00, 0x00, 0x00, 0x00


//--------------------- .nv.info._Z15matrixMultiMonoPfS_S_ --------------------------
	.section	.nv.info._Z15matrixMultiMonoPfS_S_,"",@"SHT_CUDA_INFO"
	.sectionflags	@""
	.align	4


	//----- nvinfo : EIATTR_CUDA_API_VERSION
	.align		4
        /*0000*/ 	.byte	0x04, 0x37
        /*0002*/ 	.short	(.L_19 - .L_18)
.L_18:
        /*0004*/ 	.word	0x00000082


	//----- nvinfo : EIATTR_KPARAM_INFO
	.align		4
.L_19:
        /*0008*/ 	.byte	0x04, 0x17
        /*000a*/ 	.short	(.L_21 - .L_20)
.L_20:
        /*000c*/ 	.word	0x00000000
        /*0010*/ 	.short	0x0002
        /*0012*/ 	.short	0x0010
        /*0014*/ 	.byte	0x00, 0xf5, 0x21, 0x00


	//----- nvinfo : EIATTR_KPARAM_INFO
	.align		4
.L_21:
        /*0018*/ 	.byte	0x04, 0x17
        /*001a*/ 	.short	(.L_23 - .L_22)
.L_22:
        /*001c*/ 	.word	0x00000000
        /*0020*/ 	.short	0x0001
        /*0022*/ 	.short	0x0008
        /*0024*/ 	.byte	0x00, 0xf5, 0x21, 0x00


	//----- nvinfo : EIATTR_KPARAM_INFO
	.align		4
.L_23:
        /*0028*/ 	.byte	0x04, 0x17
        /*002a*/ 	.short	(.L_25 - .L_24)
.L_24:
        /*002c*/ 	.word	0x00000000
        /*0030*/ 	.short	0x0000
        /*0032*/ 	.short	0x0000
        /*0034*/ 	.byte	0x00, 0xf5, 0x21, 0x00


	//----- nvinfo : EIATTR_SPARSE_MMA_MASK
	.align		4
.L_25:
        /*0038*/ 	.byte	0x03, 0x50
        /*003a*/ 	.short	0x0000


	//----- nvinfo : EIATTR_MAXREG_COUNT
	.align		4
        /*003c*/ 	.byte	0x03, 0x1b
        /*003e*/ 	.short	0x00ff


	//----- nvinfo : EIATTR_MERCURY_ISA_VERSION
	.align		4
        /*0040*/ 	.byte	0x03, 0x5f
        /*0042*/ 	.short	0x0101


	//----- nvinfo : EIATTR_VRC_CTA_INIT_COUNT
	.align		4
        /*0044*/ 	.byte	0x02, 0x4a
	.zero		1
	.zero		1


	//----- nvinfo : EIATTR_EXIT_INSTR_OFFSETS
	.align		4
        /*0048*/ 	.byte	0x04, 0x1c
        /*004a*/ 	.short	(.L_27 - .L_26)


	//   ....[0]....
.L_26:
        /*004c*/ 	.word	0x000000b0


	//   ....[1]....
        /*0050*/ 	.word	0x00000f50


	//----- nvinfo : EIATTR_CBANK_PARAM_SIZE
	.align		4
.L_27:
        /*0054*/ 	.byte	0x03, 0x19
        /*0056*/ 	.short	0x0018


	//----- nvinfo : EIATTR_PARAM_CBANK
	.align		4
        /*0058*/ 	.byte	0x04, 0x0a
        /*005a*/ 	.short	(.L_29 - .L_28)
	.align		4
.L_28:
        /*005c*/ 	.word	index@(.nv.constant0._Z15matrixMultiMonoPfS_S_)
        /*0060*/ 	.short	0x0380
        /*0062*/ 	.short	0x0018


	//----- nvinfo : EIATTR_SW_WAR
	.align		4
.L_29:
        /*0064*/ 	.byte	0x04, 0x36
        /*0066*/ 	.short	(.L_31 - .L_30)
.L_30:
        /*0068*/ 	.word	0x00000008
.L_31:


//--------------------- .nv.info._Z11matrixMultiPfS_S_ --------------------------
	.section	.nv.info._Z11matrixMultiPfS_S_,"",@"SHT_CUDA_INFO"
	.sectionflags	@""
	.align	4


	//----- nvinfo : EIATTR_CUDA_API_VERSION
	.align		4
        /*0000*/ 	.byte	0x04, 0x37
        /*0002*/ 	.short	(.L_33 - .L_32)
.L_32:
        /*0004*/ 	.word	0x00000082


	//----- nvinfo : EIATTR_KPARAM_INFO
	.align		4
.L_33:
        /*0008*/ 	.byte	0x04, 0x17
        /*000a*/ 	.short	(.L_35 - .L_34)
.L_34:
        /*000c*/ 	.word	0x00000000
        /*0010*/ 	.short	0x0002
        /*0012*/ 	.short	0x0010
        /*0014*/ 	.byte	0x00, 0xf5, 0x21, 0x00


	//----- nvinfo : EIATTR_KPARAM_INFO
	.align		4
.L_35:
        /*0018*/ 	.byte	0x04, 0x17
        /*001a*/ 	.short	(.L_37 - .L_36)
.L_36:
        /*001c*/ 	.word	0x00000000
        /*0020*/ 	.short	0x0001
        /*0022*/ 	.short	0x0008
        /*0024*/ 	.byte	0x00, 0xf5, 0x21, 0x00


	//----- nvinfo : EIATTR_KPARAM_INFO
	.align		4
.L_37:
        /*0028*/ 	.byte	0x04, 0x17
        /*002a*/ 	.short	(.L_39 - .L_38)
.L_38:
        /*002c*/ 	.word	0x00000000
        /*0030*/ 	.short	0x0000
        /*0032*/ 	.short	0x0000
        /*0034*/ 	.byte	0x00, 0xf5, 0x21, 0x00


	//----- nvinfo : EIATTR_SPARSE_MMA_MASK
	.align		4
.L_39:
        /*0038*/ 	.byte	0x03, 0x50
        /*003a*/ 	.short	0x0000


	//----- nvinfo : EIATTR_MAXREG_COUNT
	.align		4
        /*003c*/ 	.byte	0x03, 0x1b
        /*003e*/ 	.short	0x00ff


	//----- nvinfo : EIATTR_MERCURY_ISA_VERSION
	.align		4
        /*0040*/ 	.byte	0x03, 0x5f
        /*0042*/ 	.short	0x0101


	//----- nvinfo : EIATTR_VRC_CTA_INIT_COUNT
	.align		4
        /*0044*/ 	.byte	0x02, 0x4a
	.zero		1
	.zero		1


	//----- nvinfo : EIATTR_EXIT_INSTR_OFFSETS
	.align		4
        /*0048*/ 	.byte	0x04, 0x1c
        /*004a*/ 	.short	(.L_41 - .L_40)


	//   ....[0]....
.L_40:
        /*004c*/ 	.word	0x000000a0


	//   ....[1]....
        /*0050*/ 	.word	0x00001060


	//----- nvinfo : EIATTR_CRS_STACK_SIZE
	.align		4
.L_41:
        /*0054*/ 	.byte	0x04, 0x1e
        /*0056*/ 	.short	(.L_43 - .L_42)
.L_42:
        /*0058*/ 	.word	0x00000000


	//----- nvinfo : EIATTR_CBANK_PARAM_SIZE
	.align		4
.L_43:
        /*005c*/ 	.byte	0x03, 0x19
        /*005e*/ 	.short	0x0018


	//----- nvinfo : EIATTR_PARAM_CBANK
	.align		4
        /*0060*/ 	.byte	0x04, 0x0a
        /*0062*/ 	.short	(.L_45 - .L_44)
	.align		4
.L_44:
        /*0064*/ 	.word	index@(.nv.constant0._Z11matrixMultiPfS_S_)
        /*0068*/ 	.short	0x0380
        /*006a*/ 	.short	0x0018


	//----- nvinfo : EIATTR_SW_WAR
	.align		4
.L_45:
        /*006c*/ 	.byte	0x04, 0x36
        /*006e*/ 	.short	(.L_47 - .L_46)
.L_46:
        /*0070*/ 	.word	0x00000008
.L_47:


//--------------------- .nv.info._Z10matrixInitPffii --------------------------
	.section	.nv.info._Z10matrixInitPffii,"",@"SHT_CUDA_INFO"
	.sectionflags	@""
	.align	4


	//----- nvinfo : EIATTR_CUDA_API_VERSION
	.align		4
        /*0000*/ 	.byte	0x04, 0x37
        /*0002*/ 	.short	(.L_49 - .L_48)
.L_48:
        /*0004*/ 	.word	0x00000082


	//----- nvinfo : EIATTR_KPARAM_INFO
	.align		4
.L_49:
        /*0008*/ 	.byte	0x04, 0x17
        /*000a*/ 	.short	(.L_51 - .L_50)
.L_50:
        /*000c*/ 	.word	0x00000000
        /*0010*/ 	.short	0x0003
        /*0012*/ 	.short	0x0010
        /*0014*/ 	.byte	0x00, 0xf0, 0x11, 0x00


	//----- nvinfo : EIATTR_KPARAM_INFO
	.align		4
.L_51:
        /*0018*/ 	.byte	0x04, 0x17
        /*001a*/ 	.short	(.L_53 - .L_52)
.L_52:
        /*001c*/ 	.word	0x00000000
        /*0020*/ 	.short	0x0002
        /*0022*/ 	.short	0x000c
        /*0024*/ 	.byte	0x00, 0xf0, 0x11, 0x00


	//----- nvinfo : EIATTR_KPARAM_INFO
	.align		4
.L_53:
        /*0028*/ 	.byte	0x04, 0x17
        /*002a*/ 	.short	(.L_55 - .L_54)
.L_54:
        /*002c*/ 	.word	0x00000000
        /*0030*/ 	.short	0x0001
        /*0032*/ 	.short	0x0008
        /*0034*/ 	.byte	0x00, 0xf0, 0x11, 0x00


	//----- nvinfo : EIATTR_KPARAM_INFO
	.align		4
.L_55:
        /*0038*/ 	.byte	0x04, 0x17
        /*003a*/ 	.short	(.L_57 - .L_56)
.L_56:
        /*003c*/ 	.word	0x00000000
        /*0040*/ 	.short	0x0000
        /*0042*/ 	.short	0x0000
        /*0044*/ 	.byte	0x00, 0xf5, 0x21, 0x00


	//----- nvinfo : EIATTR_SPARSE_MMA_MASK
	.align		4
.L_57:
        /*0048*/ 	.byte	0x03, 0x50
        /*004a*/ 	.short	0x0000


	//----- nvinfo : EIATTR_MAXREG_COUNT
	.align		4
        /*004c*/ 	.byte	0x03, 0x1b
        /*004e*/ 	.short	0x00ff


	//----- nvinfo : EIATTR_MERCURY_ISA_VERSION
	.align		4
        /*0050*/ 	.byte	0x03, 0x5f
        /*0052*/ 	.short	0x0101


	//----- nvinfo : EIATTR_VRC_CTA_INIT_COUNT
	.align		4
        /*0054*/ 	.byte	0x02, 0x4a
	.zero		1
	.zero		1


	//----- nvinfo : EIATTR_EXIT_INSTR_OFFSETS
	.align		4
        /*0058*/ 	.byte	0x04, 0x1c
        /*005a*/ 	.short	(.L_59 - .L_58)


	//   ....[0]....
.L_58:
        /*005c*/ 	.word	0x000000d0


	//   ....[1]....
        /*0060*/ 	.word	0x00000620


	//----- nvinfo : EIATTR_CRS_STACK_SIZE
	.align		4
.L_59:
        /*0064*/ 	.byte	0x04, 0x1e
        /*0066*/ 	.short	(.L_61 - .L_60)
.L_60:
        /*0068*/ 	.word	0x00000000


	//----- nvinfo : EIATTR_CBANK_PARAM_SIZE
	.align		4
.L_61:
        /*006c*/ 	.byte	0x03, 0x19
        /*006e*/ 	.short	0x0014


	//----- nvinfo : EIATTR_PARAM_CBANK
	.align		4
        /*0070*/ 	.byte	0x04, 0x0a
        /*0072*/ 	.short	(.L_63 - .L_62)
	.align		4
.L_62:
        /*0074*/ 	.word	index@(.nv.constant0._Z10matrixInitPffii)
        /*0078*/ 	.short	0x0380
        /*007a*/ 	.short	0x0014


	//----- nvinfo : EIATTR_SW_WAR
	.align		4
.L_63:
        /*007c*/ 	.byte	0x04, 0x36
        /*007e*/ 	.short	(.L_65 - .L_64)
.L_64:
        /*0080*/ 	.word	0x00000008
.L_65:


//--------------------- .nv.callgraph             --------------------------
	.section	.nv.callgraph,"",@"SHT_CUDA_CALLGRAPH"
	.align	4
	.sectionentsize	8
	.align		4
        /*0000*/ 	.word	0x00000000
	.align		4
        /*0004*/ 	.word	0xffffffff
	.align		4
        /*0008*/ 	.word	0x00000000
	.align		4
        /*000c*/ 	.word	0xfffffffe
	.align		4
        /*0010*/ 	.word	0x00000000
	.align		4
        /*0014*/ 	.word	0xfffffffd
	.align		4
        /*0018*/ 	.word	0x00000000
	.align		4
        /*001c*/ 	.word	0xfffffffc


//--------------------- .text._Z15matrixMultiMonoPfS_S_ --------------------------
	.section	.text._Z15matrixMultiMonoPfS_S_,"ax",@progbits
	.align	128
        .global         _Z15matrixMultiMonoPfS_S_
        .type           _Z15matrixMultiMonoPfS_S_,@function
        .size           _Z15matrixMultiMonoPfS_S_,(.L_x_15 - _Z15matrixMultiMonoPfS_S_)
        .other          _Z15matrixMultiMonoPfS_S_,@"STO_CUDA_ENTRY STV_DEFAULT"
_Z15matrixMultiMonoPfS_S_:
.text._Z15matrixMultiMonoPfS_S_:
[----:B------:R-:W-:Y:S01]  /*0000*/  LDC R1, c[0x0][0x37c] ;  /* 0x0000df00ff017b82 */ /* 0x000fe20000000800 */
[----:B------:R-:W0:Y:S07]  /*0010*/  S2R R11, SR_TID.X ;  /* 0x00000000000b7919 */ /* 0x000e2e0000002100 */
[----:B------:R-:W0:Y:S01]  /*0020*/  S2UR UR4, SR_CTAID.X ;  /* 0x00000000000479c3 */ /* 0x000e220000002500 */
[----:B------:R-:W1:Y:S07]  /*0030*/  S2R R10, SR_TID.Y ;  /* 0x00000000000a7919 */ /* 0x000e6e0000002200 */
[----:B------:R-:W0:Y:S08]  /*0040*/  LDC R0, c[0x0][0x360] ;  /* 0x0000d800ff007b82 */ /* 0x000e300000000800 */
[----:B------:R-:W1:Y:S08]  /*0050*/  S2UR UR5, SR_CTAID.Y ;  /* 0x00000000000579c3 */ /* 0x000e700000002600 */
[----:B------:R-:W1:Y:S01]  /*0060*/  LDC R3, c[0x0][0x364] ;  /* 0x0000d900ff037b82 */ /* 0x000e620000000800 */
[----:B0-----:R-:W-:-:S05]  /*0070*/  IMAD R11, R0, UR4, R11 ;  /* 0x00000004000b7c24 */ /* 0x001fca000f8e020b */
[----:B------:R-:W-:Y:S01]  /*0080*/  ISETP.GT.AND P0, PT, R11, 0x7cf, PT ;  /* 0x000007cf0b00780c */ /* 0x000fe20003f04270 */
[----:B-1----:R-:W-:-:S05]  /*0090*/  IMAD R10, R3, UR5, R10 ;  /* 0x00000005030a7c24 */ /* 0x002fca000f8e020a */
[----:B------:R-:W-:-:S13]  /*00a0*/  ISETP.GT.U32.OR P0, PT, R10, 0x7cf, P0 ;  /* 0x000007cf0a00780c */ /* 0x000fda0000704470 */
[----:B------:R-:W-:Y:S05]  /*00b0*/  @P0 EXIT ;  /* 0x000000000000094d */ /* 0x000fea0003800000 */
[----:B------:R-:W0:Y:S01]  /*00c0*/  LDCU.64 UR4, c[0x0][0x388] ;  /* 0x00007100ff0477ac */ /* 0x000e220008000a00 */
[----:B------:R-:W1:Y:S01]  /*00d0*/  LDC.64 R4, c[0x0][0x380] ;  /* 0x0000e000ff047b82 */ /* 0x000e620000000a00 */
[----:B------:R-:W-:Y:S01]  /*00e0*/  IMAD R7, R10, 0x1f4, RZ ;  /* 0x000001f40a077824 */ /* 0x000fe200078e02ff */
[----:B------:R-:W2:Y:S01]  /*00f0*/  LDCU.64 UR6, c[0x0][0x358] ;  /* 0x00006b00ff0677ac */ /* 0x000ea20008000a00 */
[----:B0-----:R-:W-:-:S04]  /*0100*/  UIADD3 UR4, UP0, UPT, UR4, 0x3e80, URZ ;  /* 0x00003e8004047890 */ /* 0x001fc8000ff1e0ff */
[----:B------:R-:W-:Y:S02]  /*0110*/  UIADD3.X UR5, UPT, UPT, URZ, UR5, URZ, UP0, !UPT ;  /* 0x00000005ff057290 */ /* 0x000fe400087fe4ff */
[----:B------:R-:W-:Y:S01]  /*0120*/  MOV R2, UR4 ;  /* 0x0000000400027c02 */ /* 0x000fe20008000f00 */
[----:B-1----:R-:W-:-:S03]  /*0130*/  IMAD.WIDE.U32 R4, R7, 0x4, R4 ;  /* 0x0000000407047825 */ /* 0x002fc600078e0004 */
[----:B------:R-:W-:Y:S02]  /*0140*/  MOV R3, UR5 ;  /* 0x0000000500037c02 */ /* 0x000fe40008000f00 */
[----:B--2---:R-:W2:Y:S01]  /*0150*/  LDG.E R0, desc[UR6][R4.64] ;  /* 0x0000000604007981 */ /* 0x004ea2000c1e1900 */
[----:B------:R-:W-:-:S03]  /*0160*/  IMAD.WIDE R6, R11, 0x4, R2 ;  /* 0x000000040b067825 */ /* 0x000fc600078e0202 */
[----:B------:R-:W3:Y:S04]  /*0170*/  LDG.E R18, desc[UR6][R4.64+0x4] ;  /* 0x0000040604127981 */ /* 0x000ee8000c1e1900 */
[----:B------:R-:W2:Y:S04]  /*0180*/  LDG.E R19, desc[UR6][R6.64+-0x3e80] ;  /* 0xffc1800606137981 */ /* 0x000ea8000c1e1900 */
[----:B------:R-:W3:Y:S04]  /*0190*/  LDG.E R21, desc[UR6][R6.64+-0x1f40] ;  /* 0xffe0c00606157981 */ /* 0x000ee8000c1e1900 */
[----:B------:R-:W4:Y:S04]  /*01a0*/  LDG.E R20, desc[UR6][R4.64+0x8] ;  /* 0x0000080604147981 */ /* 0x000f28000c1e1900 */
[----:B------:R-:W4:Y:S01]  /*01b0*/  LDG.E R23, desc[UR6][R6.64] ;  /* 0x0000000606177981 */ /* 0x000f22000c1e1900 */
[----:B------:R-:W-:-:S03]  /*01c0*/  IADD3 R9, PT, PT, R11, 0x1f40, RZ ;  /* 0x00001f400b097810 */ /* 0x000fc60007ffe0ff */
[----:B------:R0:W5:Y:S04]  /*01d0*/  LDG.E R22, desc[UR6][R6.64+0x1f40] ;  /* 0x001f400606167981 */ /* 0x000168000c1e1900 */
[----:B------:R-:W5:Y:S01]  /*01e0*/  LDG.E R25, desc[UR6][R4.64+0xc] ;  /* 0x00000c0604197981 */ /* 0x000f62000c1e1900 */
[----:B------:R-:W-:-:S03]  /*01f0*/  IMAD.WIDE R8, R9, 0x4, R2 ;  /* 0x0000000409087825 */ /* 0x000fc600078e0202 */
[----:B------:R-:W5:Y:S04]  /*0200*/  LDG.E R16, desc[UR6][R4.64+0x10] ;  /* 0x0000100604107981 */ /* 0x000f68000c1e1900 */
[----:B------:R-:W5:Y:S04]  /*0210*/  LDG.E R17, desc[UR6][R8.64+-0x3e80] ;  /* 0xffc1800608117981 */ /* 0x000f68000c1e1900 */
[----:B------:R-:W5:Y:S04]  /*0220*/  LDG.E R14, desc[UR6][R4.64+0x14] ;  /* 0x00001406040e7981 */ /* 0x000f68000c1e1900 */
[----:B------:R-:W5:Y:S04]  /*0230*/  LDG.E R15, desc[UR6][R8.64+-0x1f40] ;  /* 0xffe0c006080f7981 */ /* 0x000f68000c1e1900 */
[----:B------:R-:W5:Y:S04]  /*0240*/  LDG.E R13, desc[UR6][R4.64+0x18] ;  /* 0x00001806040d7981 */ /* 0x000f68000c1e1900 */
[----:B------:R-:W5:Y:S01]  /*0250*/  LDG.E R12, desc[UR6][R8.64] ;  /* 0x00000006080c7981 */ /* 0x000f62000c1e1900 */
[----:B------:R-:W-:-:S05]  /*0260*/  IADD3 R29, PT, PT, R11, 0x3e80, RZ ;  /* 0x00003e800b1d7810 */ /* 0x000fca0007ffe0ff */
[----:B0-----:R-:W-:-:S04]  /*0270*/  IMAD.WIDE R6, R29, 0x4, R2 ;  /* 0x000000041d067825 */ /* 0x001fc800078e0202 */
[----:B--2---:R-:W-:Y:S02]  /*0280*/  FFMA R27, R0, R19, RZ ;  /* 0x00000013001b7223 */ /* 0x004fe400000000ff */
[----:B------:R0:W2:Y:S02]  /*0290*/  LDG.E R0, desc[UR6][R8.64+0x1f40] ;  /* 0x001f400608007981 */ /* 0x0000a4000c1e1900 */
[----:B---3--:R-:W-:Y:S02]  /*02a0*/  FFMA R27, R18, R21, R27 ;  /* 0x00000015121b7223 */ /* 0x008fe4000000001b */
[----:B------:R-:W2:Y:S04]  /*02b0*/  LDG.E R19, desc[UR6][R4.64+0x1c] ;  /* 0x00001c0604137981 */ /* 0x000ea8000c1e1900 */
[----:B------:R-:W3:Y:S01]  /*02c0*/  LDG.E R18, desc[UR6][R4.64+0x20] ;  /* 0x0000200604127981 */ /* 0x000ee2000c1e1900 */
[----:B----4-:R-:W-:-:S03]  /*02d0*/  FFMA R24, R20, R23, R27 ;  /* 0x0000001714187223 */ /* 0x010fc6000000001b */
[----:B------:R-:W3:Y:S04]  /*02e0*/  LDG.E R21, desc[UR6][R6.64+-0x3e80] ;  /* 0xffc1800606157981 */ /* 0x000ee8000c1e1900 */
[----:B------:R-:W4:Y:S01]  /*02f0*/  LDG.E R20, desc[UR6][R4.64+0x24] ;  /* 0x0000240604147981 */ /* 0x000f22000c1e1900 */
[----:B-----5:R-:W-:-:S03]  /*0300*/  FFMA R29, R25, R22, R24 ;  /* 0x00000016191d7223 */ /* 0x020fc60000000018 */
[----:B------:R-:W4:Y:S01]  /*0310*/  LDG.E R23, desc[UR6][R6.64+-0x1f40] ;  /* 0xffe0c00606177981 */ /* 0x000f22000c1e1900 */
[----:B------:R-:W-:-:S03]  /*0320*/  IADD3 R24, PT, PT, R11, 0x5dc0, RZ ;  /* 0x00005dc00b187810 */ /* 0x000fc60007ffe0ff */
[----:B------:R-:W5:Y:S04]  /*0330*/  LDG.E R22, desc[UR6][R4.64+0x28] ;  /* 0x0000280604167981 */ /* 0x000f68000c1e1900 */
[----:B------:R-:W5:Y:S01]  /*0340*/  LDG.E R25, desc[UR6][R6.64] ;  /* 0x0000000606197981 */ /* 0x000f62000c1e1900 */
[----:B0-----:R-:W-:-:S03]  /*0350*/  IMAD.WIDE R8, R24, 0x4, R2 ;  /* 0x0000000418087825 */ /* 0x001fc600078e0202 */
[----:B------:R-:W5:Y:S01]  /*0360*/  LDG.E R27, desc[UR6][R6.64+0x1f40] ;  /* 0x001f4006061b7981 */ /* 0x000f62000c1e1900 */
[----:B------:R-:W-:-:S03]  /*0370*/  FFMA R29, R16, R17, R29 ;  /* 0x00000011101d7223 */ /* 0x000fc6000000001d */
[----:B------:R-:W5:Y:S01]  /*0380*/  LDG.E R24, desc[UR6][R4.64+0x2c] ;  /* 0x00002c0604187981 */ /* 0x000f62000c1e1900 */
[----:B------:R-:W-:-:S03]  /*0390*/  FFMA R26, R14, R15, R29 ;  /* 0x0000000f0e1a7223 */ /* 0x000fc6000000001d */
[----:B------:R-:W5:Y:S04]  /*03a0*/  LDG.E R16, desc[UR6][R4.64+0x30] ;  /* 0x0000300604107981 */ /* 0x000f68000c1e1900 */
[----:B------:R-:W5:Y:S01]  /*03b0*/  LDG.E R17, desc[UR6][R8.64+-0x3e80] ;  /* 0xffc1800608117981 */ /* 0x000f62000c1e1900 */
[----:B------:R-:W-:-:S03]  /*03c0*/  FFMA R26, R13, R12, R26 ;  /* 0x0000000c0d1a7223 */ /* 0x000fc6000000001a */
[----:B------:R-:W5:Y:S04]  /*03d0*/  LDG.E R14, desc[UR6][R4.64+0x34] ;  /* 0x00003406040e7981 */ /* 0x000f68000c1e1900 */
[----:B------:R-:W5:Y:S04]  /*03e0*/  LDG.E R15, desc[UR6][R8.64+-0x1f40] ;  /* 0xffe0c006080f7981 */ /* 0x000f68000c1e1900 */
[----:B------:R-:W5:Y:S04]  /*03f0*/  LDG.E R13, desc[UR6][R4.64+0x38] ;  /* 0x00003806040d7981 */ /* 0x000f68000c1e1900 */
[----:B------:R-:W5:Y:S04]  /*0400*/  LDG.E R6, desc[UR6][R8.64] ;  /* 0x0000000608067981 */ /* 0x000f68000c1e1900 */
[----:B------:R-:W5:Y:S04]  /*0410*/  LDG.E R7, desc[UR6][R8.64+0x1f40] ;  /* 0x001f400608077981 */ /* 0x000f68000c1e1900 */
[----:B------:R-:W5:Y:S01]  /*0420*/  LDG.E R12, desc[UR6][R4.64+0x3c] ;  /* 0x00003c06040c7981 */ /* 0x000f62000c1e1900 */
[----:B------:R-:W-:Y:S01]  /*0430*/  UMOV UR4, 0x10 ;  /* 0x0000001000047882 */ /* 0x000fe20000000000 */
[----:B--2---:R-:W-:-:S04]  /*0440*/  FFMA R19, R19, R0, R26 ;  /* 0x0000000013137223 */ /* 0x004fc8000000001a */
[----:B---3--:R-:W-:-:S04]  /*0450*/  FFMA R19, R18, R21, R19 ;  /* 0x0000001512137223 */ /* 0x008fc80000000013 */
[----:B----4-:R-:W-:-:S04]  /*0460*/  FFMA R19, R20, R23, R19 ;  /* 0x0000001714137223 */ /* 0x010fc80000000013 */
[----:B-----5:R-:W-:-:S04]  /*0470*/  FFMA R19, R22, R25, R19 ;  /* 0x0000001916137223 */ /* 0x020fc80000000013 */
[----:B------:R-:W-:-:S04]  /*0480*/  FFMA R19, R24, R27, R19 ;  /* 0x0000001b18137223 */ /* 0x000fc80000000013 */
[----:B------:R-:W-:Y:S01]  /*0490*/  FFMA R17, R16, R17, R19 ;  /* 0x0000001110117223 */ /* 0x000fe20000000013 */
[----:B------:R-:W-:-:S03]  /*04a0*/  IADD3 R16, P0, PT, R4, 0x48, RZ ;  /* 0x0000004804107810 */ /* 0x000fc60007f1e0ff */
[----:B------:R-:W-:Y:S01]  /*04b0*/  FFMA R14, R14, R15, R17 ;  /* 0x0000000f0e0e7223 */ /* 0x000fe20000000011 */
[----:B------:R-:W-:-:S03]  /*04c0*/  IADD3.X R17, PT, PT, RZ, R5, RZ, P0, !PT ;  /* 0x00000005ff117210 */ /* 0x000fc600007fe4ff */
[----:B------:R-:W-:Y:S01]  /*04d0*/  FFMA R15, R13, R6, R14 ;  /* 0x000000060d0f7223 */ /* 0x000fe2000000000e */
[----:B------:R-:W-:-:S03]  /*04e0*/  IADD3 R13, PT, PT, R11, 0x7d00, RZ ;  /* 0x00007d000b0d7810 */ /* 0x000fc60007ffe0ff */
[----:B------:R-:W-:-:S07]  /*04f0*/  FFMA R8, R12, R7, R15 ;  /* 0x000000070c087223 */ /* 0x000fce000000000f */
.L_x_0:
[C---:B------:R-:W-:Y:S01]  /*0500*/  IMAD.WIDE R22, R13.reuse, 0x4, R2 ;  /* 0x000000040d167825 */ /* 0x040fe200078e0202 */
[----:B------:R-:W-:Y:S02]  /*0510*/  MOV R4, R16 ;  /* 0x0000001000047202 */ /* 0x000fe40000000f00 */
[----:B------:R-:W-:Y:S02]  /*0520*/  MOV R5, R17 ;  /* 0x0000001100057202 */ /* 0x000fe40000000f00 */
[----:B------:R-:W2:Y:S04]  /*0530*/  LDG.E R18, desc[UR6][R22.64+-0x3e80] ;  /* 0xffc1800616127981 */ /* 0x000ea8000c1e1900 */
[----:B------:R-:W2:Y:S04]  /*0540*/  LDG.E R9, desc[UR6][R4.64+-0x8] ;  /* 0xfffff80604097981 */ /* 0x000ea8000c1e1900 */
[----:B------:R-:W3:Y:S04]  /*0550*/  LDG.E R12, desc[UR6][R4.64+-0x4] ;  /* 0xfffffc06040c7981 */ /* 0x000ee8000c1e1900 */
[----:B------:R-:W3:Y:S04]  /*0560*/  LDG.E R17, desc[UR6][R22.64+-0x1f40] ;  /* 0xffe0c00616117981 */ /* 0x000ee8000c1e1900 */
[----:B------:R-:W4:Y:S04]  /*0570*/  LDG.E R0, desc[UR6][R4.64] ;  /* 0x0000000604007981 */ /* 0x000f28000c1e1900 */
[----:B------:R-:W4:Y:S01]  /*0580*/  LDG.E R15, desc[UR6][R22.64] ;  /* 0x00000006160f7981 */ /* 0x000f22000c1e1900 */
[----:B------:R-:W-:-:S03]  /*0590*/  IADD3 R7, PT, PT, R13, 0x1f40, RZ ;  /* 0x00001f400d077810 */ /* 0x000fc60007ffe0ff */
[----:B------:R2:W5:Y:S02]  /*05a0*/  LDG.E R16, desc[UR6][R22.64+0x1f40] ;  /* 0x001f400616107981 */ /* 0x000564000c1e1900 */
[----:B------:R-:W-:Y:S02]  /*05b0*/  IMAD.WIDE R6, R7, 0x4, R2 ;  /* 0x0000000407067825 */ /* 0x000fe400078e0202 */
[----:B------:R-:W5:Y:S04]  /*05c0*/  LDG.E R29, desc[UR6][R4.64+0x4] ;  /* 0x00000406041d7981 */ /* 0x000f68000c1e1900 */
[----:B------:R-:W5:Y:S04]  /*05d0*/  LDG.E R24, desc[UR6][R4.64+0x8] ;  /* 0x0000080604187981 */ /* 0x000f68000c1e1900 */
[----:B------:R-:W5:Y:S04]  /*05e0*/  LDG.E R27, desc[UR6][R6.64+-0x3e80] ;  /* 0xffc18006061b7981 */ /* 0x000f68000c1e1900 */
[----:B------:R-:W5:Y:S04]  /*05f0*/  LDG.E R21, desc[UR6][R4.64+0xc] ;  /* 0x00000c0604157981 */ /* 0x000f68000c1e1900 */
[----:B------:R-:W5:Y:S01]  /*0600*/  LDG.E R22, desc[UR6][R6.64+-0x1f40] ;  /* 0xffe0c00606167981 */ /* 0x000f62000c1e1900 */
[----:B------:R-:W-:-:S03]  /*0610*/  IADD3 R26, PT, PT, R13, 0x3e80, RZ ;  /* 0x00003e800d1a7810 */ /* 0x000fc60007ffe0ff */
[----:B------:R-:W5:Y:S04]  /*0620*/  LDG.E R14, desc[UR6][R4.64+0x10] ;  /* 0x00001006040e7981 */ /* 0x000f68000c1e1900 */
[----:B------:R-:W5:Y:S04]  /*0630*/  LDG.E R19, desc[UR6][R6.64] ;  /* 0x0000000606137981 */ /* 0x000f68000c1e1900 */
[----:B------:R0:W5:Y:S04]  /*0640*/  LDG.E R20, desc[UR6][R6.64+0x1f40] ;  /* 0x001f400606147981 */ /* 0x000168000c1e1900 */
[----:B------:R-:W5:Y:S01]  /*0650*/  LDG.E R25, desc[UR6][R4.64+0x14] ;  /* 0x0000140604197981 */ /* 0x000f62000c1e1900 */
[----:B--2---:R-:W-:Y:S01]  /*0660*/  FFMA R23, R9, R18, R8 ;  /* 0x0000001209177223 */ /* 0x004fe20000000008 */
[----:B------:R-:W-:-:S02]  /*0670*/  IMAD.WIDE R8, R26, 0x4, R2 ;  /* 0x000000041a087825 */ /* 0x000fc400078e0202 */
[----:B------:R-:W2:Y:S02]  /*0680*/  LDG.E R18, desc[UR6][R4.64+0x18] ;  /* 0x0000180604127981 */ /* 0x000ea4000c1e1900 */
[----:B---3--:R-:W-:Y:S02]  /*0690*/  FFMA R17, R12, R17, R23 ;  /* 0x000000110c117223 */ /* 0x008fe40000000017 */
[----:B------:R-:W2:Y:S04]  /*06a0*/  LDG.E R23, desc[UR6][R8.64+-0x3e80] ;  /* 0xffc1800608177981 */ /* 0x000ea8000c1e1900 */
[----:B------:R-:W3:Y:S01]  /*06b0*/  LDG.E R12, desc[UR6][R4.64+0x1c] ;  /* 0x00001c06040c7981 */ /* 0x000ee2000c1e1900 */
[----:B----4-:R-:W-:-:S03]  /*06c0*/  FFMA R26, R0, R15, R17 ;  /* 0x0000000f001a7223 */ /* 0x010fc60000000011 */
[----:B------:R-:W3:Y:S04]  /*06d0*/  LDG.E R17, desc[UR6][R8.64+-0x1f40] ;  /* 0xffe0c00608117981 */ /* 0x000ee8000c1e1900 */
[----:B------:R-:W4:Y:S04]  /*06e0*/  LDG.E R0, desc[UR6][R4.64+0x20] ;  /* 0x0000200604007981 */ /* 0x000f28000c1e1900 */
[----:B------:R-:W4:Y:S01]  /*06f0*/  LDG.E R15, desc[UR6][R8.64] ;  /* 0x00000006080f7981 */ /* 0x000f22000c1e1900 */
[----:B-----5:R-:W-:Y:S01]  /*0700*/  FFMA R29, R29, R16, R26 ;  /* 0x000000101d1d7223 */ /* 0x020fe2000000001a */
[----:B0-----:R-:W-:-:S02]  /*0710*/  IADD3 R7, PT, PT, R13, 0x5dc0, RZ ;  /* 0x00005dc00d077810 */ /* 0x001fc40007ffe0ff */
[----:B------:R0:W5:Y:S01]  /*0720*/  LDG.E R16, desc[UR6][R8.64+0x1f40] ;  /* 0x001f400608107981 */ /* 0x000162000c1e1900 */
[----:B------:R-:W-:Y:S02]  /*0730*/  FFMA R24, R24, R27, R29 ;  /* 0x0000001b18187223 */ /* 0x000fe4000000001d */
[----:B------:R-:W-:Y:S01]  /*0740*/  IMAD.WIDE R6, R7, 0x4, R2 ;  /* 0x0000000407067825 */ /* 0x000fe200078e0202 */
[----:B------:R-:W5:Y:S03]  /*0750*/  LDG.E R29, desc[UR6][R4.64+0x24] ;  /* 0x00002406041d7981 */ /* 0x000f66000c1e1900 */
[----:B------:R-:W-:Y:S02]  /*0760*/  FFMA R27, R21, R22, R24 ;  /* 0x00000016151b7223 */ /* 0x000fe40000000018 */
[----:B------:R-:W5:Y:S04]  /*0770*/  LDG.E R21, desc[UR6][R4.64+0x28] ;  /* 0x0000280604157981 */ /* 0x000f68000c1e1900 */
[----:B------:R-:W5:Y:S01]  /*0780*/  LDG.E R24, desc[UR6][R6.64+-0x3e80] ;  /* 0xffc1800606187981 */ /* 0x000f62000c1e1900 */
[----:B------:R-:W-:-:S03]  /*0790*/  FFMA R22, R14, R19, R27 ;  /* 0x000000130e167223 */ /* 0x000fc6000000001b */
[----:B------:R-:W5:Y:S04]  /*07a0*/  LDG.E R14, desc[UR6][R4.64+0x2c] ;  /* 0x00002c06040e7981 */ /* 0x000f68000c1e1900 */
[----:B------:R-:W5:Y:S01]  /*07b0*/  LDG.E R19, desc[UR6][R6.64+-0x1f40] ;  /* 0xffe0c00606137981 */ /* 0x000f62000c1e1900 */
[----:B------:R-:W-:-:S03]  /*07c0*/  FFMA R26, R25, R20, R22 ;  /* 0x00000014191a7223 */ /* 0x000fc60000000016 */
[----:B------:R-:W5:Y:S01]  /*07d0*/  LDG.E R20, desc[UR6][R4.64+0x30] ;  /* 0x0000300604147981 */ /* 0x000f62000c1e1900 */
[----:B0-----:R-:W-:-:S03]  /*07e0*/  IADD3 R9, PT, PT, R13, 0x7d00, RZ ;  /* 0x00007d000d097810 */ /* 0x001fc60007ffe0ff */
[----:B------:R-:W5:Y:S04]  /*07f0*/  LDG.E R25, desc[UR6][R6.64] ;  /* 0x0000000606197981 */ /* 0x000f68000c1e1900 */
[----:B------:R0:W5:Y:S01]  /*0800*/  LDG.E R22, desc[UR6][R6.64+0x1f40] ;  /* 0x001f400606167981 */ /* 0x000162000c1e1900 */
[----:B------:R-:W-:-:S03]  /*0810*/  IMAD.WIDE R8, R9, 0x4, R2 ;  /* 0x0000000409087825 */ /* 0x000fc600078e0202 */
[----:B------:R-:W5:Y:S01]  /*0820*/  LDG.E R27, desc[UR6][R4.64+0x34] ;  /* 0x00003406041b7981 */ /* 0x000f62000c1e1900 */
[----:B--2---:R-:W-:-:S03]  /*0830*/  FFMA R23, R18, R23, R26 ;  /* 0x0000001712177223 */ /* 0x004fc6000000001a */
[----:B------:R-:W2:Y:S01]  /*0840*/  LDG.E R18, desc[UR6][R4.64+0x38] ;  /* 0x0000380604127981 */ /* 0x000ea2000c1e1900 */
[----:B---3--:R-:W-:-:S03]  /*0850*/  FFMA R17, R12, R17, R23 ;  /* 0x000000110c117223 */ /* 0x008fc60000000017 */
[----:B------:R-:W2:Y:S04]  /*0860*/  LDG.E R23, desc[UR6][R8.64+-0x3e80] ;  /* 0xffc1800608177981 */ /* 0x000ea8000c1e1900 */
[----:B------:R-:W3:Y:S01]  /*0870*/  LDG.E R12, desc[UR6][R4.64+0x3c] ;  /* 0x00003c06040c7981 */ /* 0x000ee2000c1e1900 */
[----:B----4-:R-:W-:-:S03]  /*0880*/  FFMA R26, R0, R15, R17 ;  /* 0x0000000f001a7223 */ /* 0x010fc60000000011 */
[----:B------:R-:W3:Y:S04]  /*0890*/  LDG.E R17, desc[UR6][R8.64+-0x1f40] ;  /* 0xffe0c00608117981 */ /* 0x000ee8000c1e1900 */
[----:B------:R-:W4:Y:S04]  /*08a0*/  LDG.E R0, desc[UR6][R4.64+0x40] ;  /* 0x0000400604007981 */ /* 0x000f28000c1e1900 */
[----:B------:R-:W4:Y:S01]  /*08b0*/  LDG.E R15, desc[UR6][R8.64] ;  /* 0x00000006080f7981 */ /* 0x000f22000c1e1900 */
[----:B0-----:R-:W-:Y:S01]  /*08c0*/  IADD3 R7, PT, PT, R13, 0x9c40, RZ ;  /* 0x00009c400d077810 */ /* 0x001fe20007ffe0ff */
[----:B-----5:R-:W-:-:S02]  /*08d0*/  FFMA R26, R29, R16, R26 ;  /* 0x000000101d1a7223 */ /* 0x020fc4000000001a */
[----:B------:R0:W5:Y:S02]  /*08e0*/  LDG.E R16, desc[UR6][R8.64+0x1f40] ;  /* 0x001f400608107981 */ /* 0x000164000c1e1900 */
[----:B------:R-:W-:-:S04]  /*08f0*/  IMAD.WIDE R6, R7, 0x4, R2 ;  /* 0x0000000407067825 */ /* 0x000fc800078e0202 */
[----:B------:R-:W-:Y:S02]  /*0900*/  FFMA R29, R21, R24, R26 ;  /* 0x00000018151d7223 */ /* 0x000fe4000000001a */
[----:B------:R-:W5:Y:S02]  /*0910*/  LDG.E R21, desc[UR6][R4.64+0x44] ;  /* 0x0000440604157981 */ /* 0x000f64000c1e1900 */
        /* <DEDUP_REMOVED lines=16> */
[----:B------:R-:W3:Y:S04]  /*0a20*/  LDG.E R17, desc[UR6][R4.64+0x58] ;  /* 0x0000580604117981 */ /* 0x000ee8000c1e1900 */
[----:B------:R-:W3:Y:S01]  /*0a30*/  LDG.E R12, desc[UR6][R8.64+-0x3e80] ;  /* 0xffc18006080c7981 */ /* 0x000ee2000c1e1900 */
[----:B----4-:R-:W-:-:S03]  /*0a40*/  FFMA R26, R0, R15, R23 ;  /* 0x0000000f001a7223 */ /* 0x010fc60000000017 */
[----:B------:R-:W2:Y:S04]  /*0a50*/  LDG.E R23, desc[UR6][R8.64+-0x1f40] ;  /* 0xffe0c00608177981 */ /* 0x000ea8000c1e1900 */
[----:B------:R-:W4:Y:S04]  /*0a60*/  LDG.E R15, desc[UR6][R4.64+0x60] ;  /* 0x00006006040f7981 */ /* 0x000f28000c1e1900 */
[----:B------:R-:W4:Y:S01]  /*0a70*/  LDG.E R0, desc[UR6][R8.64] ;  /* 0x0000000608007981 */ /* 0x000f22000c1e1900 */
[----:B0-----:R-:W-:Y:S01]  /*0a80*/  IADD3 R7, PT, PT, R13, 0xdac0, RZ ;  /* 0x0000dac00d077810 */ /* 0x001fe20007ffe0ff */
[----:B-----5:R-:W-:-:S02]  /*0a90*/  FFMA R21, R21, R16, R26 ;  /* 0x0000001015157223 */ /* 0x020fc4000000001a */
[----:B------:R0:W5:Y:S02]  /*0aa0*/  LDG.E R16, desc[UR6][R8.64+0x1f40] ;  /* 0x001f400608107981 */ /* 0x000164000c1e1900 */
[----:B------:R-:W-:-:S04]  /*0ab0*/  IMAD.WIDE R6, R7, 0x4, R2 ;  /* 0x0000000407067825 */ /* 0x000fc800078e0202 */
        /* <DEDUP_REMOVED lines=9> */
[----:B------:R-:W5:Y:S01]  /*0b50*/  LDG.E R22, desc[UR6][R6.64] ;  /* 0x0000000606167981 */ /* 0x000f62000c1e1900 */
[----:B------:R-:W-:-:S03]  /*0b60*/  FFMA R26, R24, R29, R25 ;  /* 0x0000001d181a7223 */ /* 0x000fc60000000019 */
[----:B------:R-:W5:Y:S01]  /*0b70*/  LDG.E R25, desc[UR6][R4.64+0x70] ;  /* 0x0000700604197981 */ /* 0x000f62000c1e1900 */
[----:B------:R-:W-:-:S03]  /*0b80*/  IMAD.WIDE R8, R9, 0x4, R2 ;  /* 0x0000000409087825 */ /* 0x000fc600078e0202 */
[----:B------:R0:W5:Y:S04]  /*0b90*/  LDG.E R24, desc[UR6][R6.64+0x1f40] ;  /* 0x001f400606187981 */ /* 0x000168000c1e1900 */
[----:B------:R-:W5:Y:S01]  /*0ba0*/  LDG.E R29, desc[UR6][R4.64+0x74] ;  /* 0x00007406041d7981 */ /* 0x000f62000c1e1900 */
[----:B---3--:R-:W-:-:S04]  /*0bb0*/  FFMA R17, R17, R12, R26 ;  /* 0x0000000c11117223 */ /* 0x008fc8000000001a */
[----:B--2---:R-:W-:Y:S02]  /*0bc0*/  FFMA R12, R18, R23, R17 ;  /* 0x00000017120c7223 */ /* 0x004fe40000000011 */
[----:B------:R-:W2:Y:S04]  /*0bd0*/  LDG.E R18, desc[UR6][R4.64+0x78] ;  /* 0x0000780604127981 */ /* 0x000ea8000c1e1900 */
[----:B------:R-:W2:Y:S01]  /*0be0*/  LDG.E R23, desc[UR6][R8.64+-0x3e80] ;  /* 0xffc1800608177981 */ /* 0x000ea2000c1e1900 */
[----:B----4-:R-:W-:-:S03]  /*0bf0*/  FFMA R26, R15, R0, R12 ;  /* 0x000000000f1a7223 */ /* 0x010fc6000000000c */
[----:B------:R-:W3:Y:S04]  /*0c00*/  LDG.E R15, desc[UR6][R4.64+0x7c] ;  /* 0x00007c06040f7981 */ /* 0x000ee8000c1e1900 */
[----:B------:R-:W3:Y:S04]  /*0c10*/  LDG.E R0, desc[UR6][R8.64+-0x1f40] ;  /* 0xffe0c00608007981 */ /* 0x000ee8000c1e1900 */
[----:B------:R-:W4:Y:S04]  /*0c20*/  LDG.E R17, desc[UR6][R4.64+0x80] ;  /* 0x0000800604117981 */ /* 0x000f28000c1e1900 */
[----:B------:R-:W4:Y:S01]  /*0c30*/  LDG.E R12, desc[UR6][R8.64] ;  /* 0x00000006080c7981 */ /* 0x000f22000c1e1900 */
[----:B-----5:R-:W-:Y:S01]  /*0c40*/  FFMA R16, R19, R16, R26 ;  /* 0x0000001013107223 */ /* 0x020fe2000000001a */
[----:B0-----:R-:W-:-:S02]  /*0c50*/  IADD3 R7, PT, PT, R13, 0x11940, RZ ;  /* 0x000119400d077810 */ /* 0x001fc40007ffe0ff */
[----:B------:R-:W5:Y:S01]  /*0c60*/  LDG.E R19, desc[UR6][R4.64+0x84] ;  /* 0x0000840604137981 */ /* 0x000f62000c1e1900 */
[----:B------:R-:W-:Y:S02]  /*0c70*/  FFMA R16, R21, R14, R16 ;  /* 0x0000000e15107223 */ /* 0x000fe40000000010 */
[----:B------:R-:W-:Y:S01]  /*0c80*/  IMAD.WIDE R6, R7, 0x4, R2 ;  /* 0x0000000407067825 */ /* 0x000fe200078e0202 */
[----:B------:R0:W5:Y:S04]  /*0c90*/  LDG.E R14, desc[UR6][R8.64+0x1f40] ;  /* 0x001f4006080e7981 */ /* 0x000168000c1e1900 */
[----:B------:R-:W5:Y:S01]  /*0ca0*/  LDG.E R21, desc[UR6][R6.64+-0x3e80] ;  /* 0xffc1800606157981 */ /* 0x000f62000c1e1900 */
[----:B------:R-:W-:Y:S01]  /*0cb0*/  FFMA R16, R27, R20, R16 ;  /* 0x000000141b107223 */ /* 0x000fe20000000010 */
[----:B------:R-:W-:-:S02]  /*0cc0*/  IADD3 R26, PT, PT, R13, 0x13880, RZ ;  /* 0x000138800d1a7810 */ /* 0x000fc40007ffe0ff */
[----:B------:R-:W5:Y:S04]  /*0cd0*/  LDG.E R20, desc[UR6][R6.64] ;  /* 0x0000000606147981 */ /* 0x000f68000c1e1900 */
[----:B------:R-:W5:Y:S01]  /*0ce0*/  LDG.E R27, desc[UR6][R4.64+0x90] ;  /* 0x00009006041b7981 */ /* 0x000f62000c1e1900 */
[----:B------:R-:W-:-:S03]  /*0cf0*/  FFMA R22, R25, R22, R16 ;  /* 0x0000001619167223 */ /* 0x000fc60000000010 */
[----:B------:R-:W5:Y:S04]  /*0d00*/  LDG.E R16, desc[UR6][R4.64+0x88] ;  /* 0x0000880604107981 */ /* 0x000f68000c1e1900 */
[----:B------:R-:W5:Y:S01]  /*0d10*/  LDG.E R25, desc[UR6][R6.64+-0x1f40] ;  /* 0xffe0c00606197981 */ /* 0x000f62000c1e1900 */
[----:B------:R-:W-:-:S03]  /*0d20*/  FFMA R29, R29, R24, R22 ;  /* 0x000000181d1d7223 */ /* 0x000fc60000000016 */
[----:B------:R-:W5:Y:S01]  /*0d30*/  LDG.E R22, desc[UR6][R4.64+0x8c] ;  /* 0x00008c0604167981 */ /* 0x000f62000c1e1900 */
[----:B0-----:R-:W-:-:S03]  /*0d40*/  IMAD.WIDE R8, R26, 0x4, R2 ;  /* 0x000000041a087825 */ /* 0x001fc600078e0202 */
[----:B------:R-:W5:Y:S04]  /*0d50*/  LDG.E R24, desc[UR6][R6.64+0x1f40] ;  /* 0x001f400606187981 */ /* 0x000f68000c1e1900 */
[----:B------:R-:W5:Y:S04]  /*0d60*/  LDG.E R6, desc[UR6][R8.64] ;  /* 0x0000000608067981 */ /* 0x000f68000c1e1900 */
[----:B------:R-:W5:Y:S01]  /*0d70*/  LDG.E R7, desc[UR6][R4.64+0xa4] ;  /* 0x0000a40604077981 */ /* 0x000f62000c1e1900 */
[----:B--2---:R-:W-:-:S03]  /*0d80*/  FFMA R18, R18, R23, R29 ;  /* 0x0000001712127223 */ /* 0x004fc6000000001d */
[----:B------:R-:W2:Y:S04]  /*0d90*/  LDG.E R23, desc[UR6][R4.64+0x94] ;  /* 0x0000940604177981 */ /* 0x000ea8000c1e1900 */
[----:B------:R-:W2:Y:S01]  /*0da0*/  LDG.E R29, desc[UR6][R4.64+0xa0] ;  /* 0x0000a006041d7981 */ /* 0x000ea2000c1e1900 */
[----:B---3--:R-:W-:-:S03]  /*0db0*/  FFMA R18, R15, R0, R18 ;  /* 0x000000000f127223 */ /* 0x008fc60000000012 */
[----:B------:R-:W3:Y:S04]  /*0dc0*/  LDG.E R0, desc[UR6][R4.64+0x98] ;  /* 0x0000980604007981 */ /* 0x000ee8000c1e1900 */
[----:B------:R-:W3:Y:S01]  /*0dd0*/  LDG.E R15, desc[UR6][R8.64+-0x3e80] ;  /* 0xffc18006080f7981 */ /* 0x000ee2000c1e1900 */
[----:B----4-:R-:W-:-:S03]  /*0de0*/  FFMA R26, R17, R12, R18 ;  /* 0x0000000c111a7223 */ /* 0x010fc60000000012 */
[----:B------:R-:W4:Y:S04]  /*0df0*/  LDG.E R17, desc[UR6][R4.64+0x9c] ;  /* 0x00009c0604117981 */ /* 0x000f28000c1e1900 */
[----:B------:R-:W4:Y:S04]  /*0e00*/  LDG.E R18, desc[UR6][R8.64+-0x1f40] ;  /* 0xffe0c00608127981 */ /* 0x000f28000c1e1900 */
[----:B------:R-:W4:Y:S01]  /*0e10*/  LDG.E R12, desc[UR6][R8.64+0x1f40] ;  /* 0x001f4006080c7981 */ /* 0x000f22000c1e1900 */
[----:B-----5:R-:W-:Y:S01]  /*0e20*/  FFMA R19, R19, R14, R26 ;  /* 0x0000000e13137223 */ /* 0x020fe2000000001a */
[----:B------:R-:W-:-:S03]  /*0e30*/  UIADD3 UR4, UPT, UPT, UR4, 0x2c, URZ ;  /* 0x0000002c04047890 */ /* 0x000fc6000fffe0ff */
[----:B------:R-:W-:-:S04]  /*0e40*/  FFMA R19, R16, R21, R19 ;  /* 0x0000001510137223 */ /* 0x000fc80000000013 */
[----:B------:R-:W-:-:S04]  /*0e50*/  FFMA R22, R22, R25, R19 ;  /* 0x0000001916167223 */ /* 0x000fc80000000013 */
[----:B------:R-:W-:Y:S01]  /*0e60*/  FFMA R20, R27, R20, R22 ;  /* 0x000000141b147223 */ /* 0x000fe20000000016 */
[----:B------:R-:W-:Y:S01]  /*0e70*/  UISETP.NE.AND UP0, UPT, UR4, 0x1f4, UPT ;  /* 0x000001f40400788c */ /* 0x000fe2000bf05270 */
[----:B------:R-:W-:Y:S02]  /*0e80*/  IADD3 R16, P0, PT, R4, 0xb0, RZ ;  /* 0x000000b004107810 */ /* 0x000fe40007f1e0ff */
[----:B------:R-:W-:Y:S01]  /*0e90*/  IADD3 R13, PT, PT, R13, 0x157c0, RZ ;  /* 0x000157c00d0d7810 */ /* 0x000fe20007ffe0ff */
[----:B--2---:R-:W-:-:S04]  /*0ea0*/  FFMA R23, R23, R24, R20 ;  /* 0x0000001817177223 */ /* 0x004fc80000000014 */
[----:B---3--:R-:W-:-:S04]  /*0eb0*/  FFMA R0, R0, R15, R23 ;  /* 0x0000000f00007223 */ /* 0x008fc80000000017 */
[----:B----4-:R-:W-:-:S04]  /*0ec0*/  FFMA R0, R17, R18, R0 ;  /* 0x0000001211007223 */ /* 0x010fc80000000000 */
[----:B------:R-:W-:Y:S01]  /*0ed0*/  FFMA R0, R29, R6, R0 ;  /* 0x000000061d007223 */ /* 0x000fe20000000000 */
[----:B------:R-:W-:-:S03]  /*0ee0*/  IADD3.X R17, PT, PT, RZ, R5, RZ, P0, !PT ;  /* 0x00000005ff117210 */ /* 0x000fc600007fe4ff */
[----:B------:R-:W-:Y:S01]  /*0ef0*/  FFMA R8, R7, R12, R0 ;  /* 0x0000000c07087223 */ /* 0x000fe20000000000 */
[----:B------:R-:W-:Y:S06]  /*0f00*/  BRA.U UP0, `(.L_x_0) ;  /* 0xfffffff5007c7547 */ /* 0x000fec000b83ffff */
[----:B------:R-:W0:Y:S01]  /*0f10*/  LDC.64 R2, c[0x0][0x390] ;  /* 0x0000e400ff027b82 */ /* 0x000e220000000a00 */
[----:B------:R-:W-:-:S04]  /*0f20*/  IMAD R11, R10, 0x7d0, R11 ;  /* 0x000007d00a0b7824 */ /* 0x000fc800078e020b */
[----:B0-----:R-:W-:-:S05]  /*0f30*/  IMAD.WIDE R2, R11, 0x4, R2 ;  /* 0x000000040b027825 */ /* 0x001fca00078e0202 */
[----:B------:R-:W-:Y:S01]  /*0f40*/  STG.E desc[UR6][R2.64], R8 ;  /* 0x0000000802007986 */ /* 0x000fe2000c101906 */
[----:B------:R-:W-:Y:S05]  /*0f50*/  EXIT ;  /* 0x000000000000794d */ /* 0x000fea0003800000 */
.L_x_1:
[----:B------:R-:W-:-:S00]  /*0f60*/  BRA `(.L_x_1) ;  /* 0xfffffffc00fc7947 */ /* 0x000fc0000383ffff */
[----:B------:R-:W-:-:S00]  /*0f70*/  NOP ;  /* 0x0000000000007918 */ /* 0x000fc00000000000 */
        /* <DEDUP_REMOVED lines=8> */
.L_x_15:


//--------------------- .text._Z11matrixMultiPfS_S_ --------------------------
	.section	.text._Z11matrixMultiPfS_S_,"ax",@progbits
	.align	128
        .global         _Z11matrixMultiPfS_S_
        .type           _Z11matrixMultiPfS_S_,@function
        .size           _Z11matrixMultiPfS_S_,(.L_x_16 - _Z11matrixMultiPfS_S_)
        .other          _Z11matrixMultiPfS_S_,@"STO_CUDA_ENTRY STV_DEFAULT"
_Z11matrixMultiPfS_S_:
.text._Z11matrixMultiPfS_S_:
[----:B------:R-:W-:Y:S01]  /*0000*/  LDC R1, c[0x0][0x37c] ;  /* 0x0000df00ff017b82 */ /* 0x000fe20000000800 */
[----:B------:R-:W0:Y:S07]  /*0010*/  S2R R13, SR_TID.Y ;  /* 0x00000000000d7919 */ /* 0x000e2e0000002200 */
[----:B------:R-:W1:Y:S01]  /*0020*/  LDC R3, c[0x0][0x360] ;  /* 0x0000d800ff037b82 */ /* 0x000e620000000800 */
[----:B------:R-:W1:Y:S07]  /*0030*/  S2R R12, SR_TID.X ;  /* 0x00000000000c7919 */ /* 0x000e6e0000002100 */
[----:B------:R-:W0:Y:S08]  /*0040*/  S2UR UR5, SR_CTAID.Y ;  /* 0x00000000000579c3 */ /* 0x000e300000002600 */
[----:B------:R-:W0:Y:S08]  /*0050*/  LDC R16, c[0x0][0x364] ;  /* 0x0000d900ff107b82 */ /* 0x000e300000000800 */
[----:B------:R-:W1:Y:S01]  /*0060*/  S2UR UR4, SR_CTAID.X ;  /* 0x00000000000479c3 */ /* 0x000e620000002500 */
[----:B0-----:R-:W-:-:S05]  /*0070*/  IMAD R13, R16, UR5, R13 ;  /* 0x00000005100d7c24 */ /* 0x001fca000f8e020d */
[----:B------:R-:W-:Y:S01]  /*0080*/  ISETP.GT.U32.AND P0, PT, R13, 0x7cf, PT ;  /* 0x000007cf0d00780c */ /* 0x000fe20003f04070 */
[----:B-1----:R-:W-:-:S12]  /*0090*/  IMAD R12, R3, UR4, R12 ;  /* 0x00000004030c7c24 */ /* 0x002fd8000f8e020c */
[----:B------:R-:W-:Y:S05]  /*00a0*/  @P0 EXIT ;  /* 0x000000000000094d */ /* 0x000fea0003800000 */
[----:B------:R-:W0:Y:S01]  /*00b0*/  LDCU.128 UR4, c[0x0][0x380] ;  /* 0x00007000ff0477ac */ /* 0x000e220008000c00 */
[----:B------:R-:W1:Y:S01]  /*00c0*/  LDCU UR8, c[0x0][0x370] ;  /* 0x00006e00ff0877ac */ /* 0x000e620008000800 */
[----:B------:R-:W2:Y:S01]  /*00d0*/  LDCU UR9, c[0x0][0x374] ;  /* 0x00006e80ff0977ac */ /* 0x000ea20008000800 */
[----:B------:R-:W3:Y:S01]  /*00e0*/  LDCU.64 UR10, c[0x0][0x358] ;  /* 0x00006b00ff0a77ac */ /* 0x000ee20008000a00 */
[----:B0-----:R-:W-:Y:S02]  /*00f0*/  UIADD3 UR6, UP1, UPT, UR6, 0x3e80, URZ ;  /* 0x00003e8006067890 */ /* 0x001fe4000ff3e0ff */
[----:B------:R-:W-:Y:S02]  /*0100*/  UIADD3 UR4, UP0, UPT, UR4, 0x8, URZ ;  /* 0x0000000804047890 */ /* 0x000fe4000ff1e0ff */
[----:B------:R-:W-:Y:S01]  /*0110*/  UIADD3.X UR7, UPT, UPT, URZ, UR7, URZ, UP1, !UPT ;  /* 0x00000007ff077290 */ /* 0x000fe20008ffe4ff */
[----:B-1----:R-:W-:Y:S01]  /*0120*/  IMAD R14, R3, UR8, RZ ;  /* 0x00000008030e7c24 */ /* 0x002fe2000f8e02ff */
[----:B------:R-:W-:Y:S01]  /*0130*/  MOV R2, UR6 ;  /* 0x0000000600027c02 */ /* 0x000fe20008000f00 */
[----:B------:R-:W-:Y:S01]  /*0140*/  UIADD3.X UR5, UPT, UPT, URZ, UR5, URZ, UP0, !UPT ;  /* 0x00000005ff057290 */ /* 0x000fe200087fe4ff */
[----:B--2---:R-:W-:-:S02]  /*0150*/  IMAD R16, R16, UR9, RZ ;  /* 0x0000000910107c24 */ /* 0x004fc4000f8e02ff */
[----:B---3--:R-:W-:-:S09]  /*0160*/  MOV R3, UR7 ;  /* 0x0000000700037c02 */ /* 0x008fd20008000f00 */
.L_x_6:
[----:B------:R-:W-:Y:S01]  /*0170*/  ISETP.GT.AND P0, PT, R12, 0x7cf, PT ;  /* 0x000007cf0c00780c */ /* 0x000fe20003f04270 */
[----:B------:R-:W-:-:S12]  /*0180*/  BSSY.RECONVERGENT B0, `(.L_x_2) ;  /* 0x00000ea000007945 */ /* 0x000fd80003800200 */
[----:B0-----:R-:W-:Y:S05]  /*0190*/  @P0 BRA `(.L_x_3) ;  /* 0x0000000c00a00947 */ /* 0x001fea0003800000 */
[----:B------:R-:W-:Y:S01]  /*01a0*/  MOV R4, UR4 ;  /* 0x0000000400047c02 */ /* 0x000fe20008000f00 */
[----:B------:R-:W-:Y:S01]  /*01b0*/  IMAD R7, R13, 0x1f4, RZ ;  /* 0x000001f40d077824 */ /* 0x000fe200078e02ff */
[----:B------:R-:W-:Y:S02]  /*01c0*/  MOV R5, UR5 ;  /* 0x0000000500057c02 */ /* 0x000fe40008000f00 */
[----:B------:R-:W-:Y:S01]  /*01d0*/  MOV R15, R12 ;  /* 0x0000000c000f7202 */ /* 0x000fe20000000f00 */
[----:B------:R-:W-:-:S07]  /*01e0*/  IMAD.WIDE.U32 R4, R7, 0x4, R4 ;  /* 0x0000000407047825 */ /* 0x000fce00078e0004 */
.L_x_5:
[C---:B------:R-:W-:Y:S01]  /*01f0*/  IMAD.WIDE R28, R15.reuse, 0x4, R2 ;  /* 0x000000040f1c7825 */ /* 0x040fe200078e0202 */
[----:B------:R-:W2:Y:S04]  /*0200*/  LDG.E R0, desc[UR10][R4.64+-0x8] ;  /* 0xfffff80a04007981 */ /* 0x000ea8000c1e1900 */
[----:B------:R-:W2:Y:S04]  /*0210*/  LDG.E R27, desc[UR10][R28.64+-0x3e80] ;  /* 0xffc1800a1c1b7981 */ /* 0x000ea8000c1e1900 */
[----:B------:R-:W3:Y:S04]  /*0220*/  LDG.E R25, desc[UR10][R4.64+-0x4] ;  /* 0xfffffc0a04197981 */ /* 0x000ee8000c1e1900 */
[----:B------:R-:W3:Y:S01]  /*0230*/  LDG.E R26, desc[UR10][R28.64+-0x1f40] ;  /* 0xffe0c00a1c1a7981 */ /* 0x000ee2000c1e1900 */
[----:B------:R-:W-:-:S03]  /*0240*/  IADD3 R9, PT, PT, R15, 0x1f40, RZ ;  /* 0x00001f400f097810 */ /* 0x000fc60007ffe0ff */
[----:B0-----:R-:W4:Y:S04]  /*0250*/  LDG.E R7, desc[UR10][R4.64] ;  /* 0x0000000a04077981 */ /* 0x001f28000c1e1900 */
[----:B------:R-:W4:Y:S01]  /*0260*/  LDG.E R6, desc[UR10][R28.64] ;  /* 0x0000000a1c067981 */ /* 0x000f22000c1e1900 */
[----:B------:R-:W-:-:S03]  /*0270*/  IMAD.WIDE R8, R9, 0x4, R2 ;  /* 0x0000000409087825 */ /* 0x000fc600078e0202 */
[----:B------:R-:W5:Y:S04]  /*0280*/  LDG.E R24, desc[UR10][R28.64+0x1f40] ;  /* 0x001f400a1c187981 */ /* 0x000f68000c1e1900 */
[----:B------:R-:W5:Y:S04]  /*0290*/  LDG.E R23, desc[UR10][R4.64+0x4] ;  /* 0x0000040a04177981 */ /* 0x000f68000c1e1900 */
[----:B------:R-:W5:Y:S04]  /*02a0*/  LDG.E R21, desc[UR10][R4.64+0x8] ;  /* 0x0000080a04157981 */ /* 0x000f68000c1e1900 */
[----:B------:R-:W5:Y:S04]  /*02b0*/  LDG.E R22, desc[UR10][R8.64+-0x3e80] ;  /* 0xffc1800a08167981 */ /* 0x000f68000c1e1900 */
[----:B------:R-:W5:Y:S04]  /*02c0*/  LDG.E R19, desc[UR10][R4.64+0xc] ;  /* 0x00000c0a04137981 */ /* 0x000f68000c1e1900 */
[----:B------:R-:W5:Y:S04]  /*02d0*/  LDG.E R20, desc[UR10][R8.64+-0x1f40] ;  /* 0xffe0c00a08147981 */ /* 0x000f68000c1e1900 */
[----:B------:R-:W5:Y:S04]  /*02e0*/  LDG.E R11, desc[UR10][R4.64+0x10] ;  /* 0x0000100a040b7981 */ /* 0x000f68000c1e1900 */
[----:B------:R-:W5:Y:S04]  /*02f0*/  LDG.E R10, desc[UR10][R8.64] ;  /* 0x0000000a080a7981 */ /* 0x000f68000c1e1900 */
[----:B------:R0:W5:Y:S04]  /*0300*/  LDG.E R17, desc[UR10][R8.64+0x1f40] ;  /* 0x001f400a08117981 */ /* 0x000168000c1e1900 */
[----:B------:R-:W5:Y:S01]  /*0310*/  LDG.E R18, desc[UR10][R4.64+0x14] ;  /* 0x0000140a04127981 */ /* 0x000f62000c1e1900 */
[----:B0-----:R-:W-:-:S05]  /*0320*/  IADD3 R9, PT, PT, R15, 0x5dc0, RZ ;  /* 0x00005dc00f097810 */ /* 0x001fca0007ffe0ff */
[----:B------:R-:W-:-:S04]  /*0330*/  IMAD.WIDE R8, R9, 0x4, R2 ;  /* 0x0000000409087825 */ /* 0x000fc800078e0202 */
[----:B--2---:R-:W-:-:S04]  /*0340*/  FFMA R0, R0, R27, RZ ;  /* 0x0000001b00007223 */ /* 0x004fc800000000ff */
[----:B---3--:R-:W-:Y:S01]  /*0350*/  FFMA R0, R25, R26, R0 ;  /* 0x0000001a19007223 */ /* 0x008fe20000000000 */
[----:B------:R-:W-:Y:S01]  /*0360*/  IADD3 R25, PT, PT, R15, 0x3e80, RZ ;  /* 0x00003e800f197810 */ /* 0x000fe20007ffe0ff */
[----:B------:R-:W2:Y:S02]  /*0370*/  LDG.E R26, desc[UR10][R4.64+0x20] ;  /* 0x0000200a041a7981 */ /* 0x000ea4000c1e1900 */
[----:B----4-:R-:W-:Y:S02]  /*0380*/  FFMA R0, R7, R6, R0 ;  /* 0x0000000607007223 */ /* 0x010fe40000000000 */
[----:B------:R-:W-:-:S05]  /*0390*/  IMAD.WIDE R6, R25, 0x4, R2 ;  /* 0x0000000419067825 */ /* 0x000fca00078e0202 */
[----:B------:R-:W3:Y:S01]  /*03a0*/  LDG.E R25, desc[UR10][R6.64+-0x1f40] ;  /* 0xffe0c00a06197981 */ /* 0x000ee2000c1e1900 */
[----:B-----5:R-:W-:-:S03]  /*03b0*/  FFMA R24, R23, R24, R0 ;  /* 0x0000001817187223 */ /* 0x020fc60000000000 */
[----:B------:R-:W4:Y:S04]  /*03c0*/  LDG.E R23, desc[UR10][R4.64+0x18] ;  /* 0x0000180a04177981 */ /* 0x000f28000c1e1900 */
[----:B------:R-:W4:Y:S01]  /*03d0*/  LDG.E R0, desc[UR10][R6.64+-0x3e80] ;  /* 0xffc1800a06007981 */ /* 0x000f22000c1e1900 */
[----:B------:R-:W-:-:S03]  /*03e0*/  FFMA R28, R21, R22, R24 ;  /* 0x00000016151c7223 */ /* 0x000fc60000000018 */
[----:B------:R-:W3:Y:S04]  /*03f0*/  LDG.E R22, desc[UR10][R4.64+0x1c] ;  /* 0x00001c0a04167981 */ /* 0x000ee8000c1e1900 */
[----:B------:R-:W2:Y:S01]  /*0400*/  LDG.E R21, desc[UR10][R6.64] ;  /* 0x0000000a06157981 */ /* 0x000ea2000c1e1900 */
[----:B------:R-:W-:-:S03]  /*0410*/  FFMA R20, R19, R20, R28 ;  /* 0x0000001413147223 */ /* 0x000fc6000000001c */
[----:B------:R-:W5:Y:S04]  /*0420*/  LDG.E R24, desc[UR10][R6.64+0x1f40] ;  /* 0x001f400a06187981 */ /* 0x000f68000c1e1900 */
        /* <DEDUP_REMOVED lines=11> */
[----:B----4-:R-:W-:-:S04]  /*04e0*/  FFMA R23, R23, R0, R28 ;  /* 0x0000000017177223 */ /* 0x010fc8000000001c */
[----:B---3--:R-:W-:-:S04]  /*04f0*/  FFMA R23, R22, R25, R23 ;  /* 0x0000001916177223 */ /* 0x008fc80000000017 */
[----:B--2---:R-:W-:-:S04]  /*0500*/  FFMA R26, R26, R21, R23 ;  /* 0x000000151a1a7223 */ /* 0x004fc80000000017 */
[----:B-----5:R-:W-:-:S04]  /*0510*/  FFMA R19, R19, R24, R26 ;  /* 0x0000001813137223 */ /* 0x020fc8000000001a */
[----:B------:R-:W-:Y:S01]  /*0520*/  FFMA R10, R10, R11, R19 ;  /* 0x0000000b0a0a7223 */ /* 0x000fe20000000013 */
[----:B------:R-:W-:-:S03]  /*0530*/  HFMA2 R0, -RZ, RZ, 0, 9.5367431640625e-07 ;  /* 0x00000010ff007431 */ /* 0x000fc600000001ff */
[----:B------:R-:W-:Y:S01]  /*0540*/  FFMA R17, R17, R18, R10 ;  /* 0x0000001211117223 */ /* 0x000fe2000000000a */
[----:B------:R-:W-:-:S03]  /*0550*/  IADD3 R18, P0, PT, R4, 0x40, RZ ;  /* 0x0000004004127810 */ /* 0x000fc60007f1e0ff */
[----:B------:R-:W-:Y:S01]  /*0560*/  FFMA R6, R6, R7, R17 ;  /* 0x0000000706067223 */ /* 0x000fe20000000011 */
[----:B------:R-:W-:Y:S02]  /*0570*/  IADD3 R17, PT, PT, R15, 0x7d00, RZ ;  /* 0x00007d000f117810 */ /* 0x000fe40007ffe0ff */
[----:B------:R-:W-:Y:S01]  /*0580*/  IADD3.X R19, PT, PT, RZ, R5, RZ, P0, !PT ;  /* 0x00000005ff137210 */ /* 0x000fe200007fe4ff */
[----:B------:R-:W-:-:S07]  /*0590*/  FFMA R20, R27, R20, R6 ;  /* 0x000000141b147223 */ /* 0x000fce0000000006 */
.L_x_4:
[C---:B------:R-:W-:Y:S01]  /*05a0*/  IMAD.WIDE R8, R17.reuse, 0x4, R2 ;  /* 0x0000000411087825 */ /* 0x040fe200078e0202 */
[----:B------:R-:W-:Y:S02]  /*05b0*/  MOV R6, R18 ;  /* 0x0000001200067202 */ /* 0x000fe40000000f00 */
[----:B------:R-:W-:Y:S02]  /*05c0*/  MOV R7, R19 ;  /* 0x0000001300077202 */ /* 0x000fe40000000f00 */
[----:B------:R-:W2:Y:S04]  /*05d0*/  LDG.E R22, desc[UR10][R8.64+-0x3e80] ;  /* 0xffc1800a08167981 */ /* 0x000ea8000c1e1900 */
[----:B------:R-:W2:Y:S04]  /*05e0*/  LDG.E R21, desc[UR10][R6.64+-0x8] ;  /* 0xfffff80a06157981 */ /* 0x000ea8000c1e1900 */
[----:B------:R-:W3:Y:S04]  /*05f0*/  LDG.E R24, desc[UR10][R6.64+-0x4] ;  /* 0xfffffc0a06187981 */ /* 0x000ee8000c1e1900 */
[----:B------:R-:W3:Y:S01]  /*0600*/  LDG.E R25, desc[UR10][R8.64+-0x1f40] ;  /* 0xffe0c00a08197981 */ /* 0x000ee2000c1e1900 */
[----:B------:R-:W-:-:S03]  /*0610*/  IADD3 R19, PT, PT, R17, 0x1f40, RZ ;  /* 0x00001f4011137810 */ /* 0x000fc60007ffe0ff */
[----:B------:R-:W4:Y:S04]  /*0620*/  LDG.E R26, desc[UR10][R6.64] ;  /* 0x0000000a061a7981 */ /* 0x000f28000c1e1900 */
[----:B------:R-:W4:Y:S01]  /*0630*/  LDG.E R27, desc[UR10][R8.64] ;  /* 0x0000000a081b7981 */ /* 0x000f22000c1e1900 */
[----:B------:R-:W-:-:S03]  /*0640*/  IMAD.WIDE R18, R19, 0x4, R2 ;  /* 0x0000000413127825 */ /* 0x000fc600078e0202 */
[----:B------:R-:W5:Y:S04]  /*0650*/  LDG.E R10, desc[UR10][R8.64+0x1f40] ;  /* 0x001f400a080a7981 */ /* 0x000f68000c1e1900 */
[----:B------:R-:W5:Y:S04]  /*0660*/  LDG.E R11, desc[UR10][R6.64+0x4] ;  /* 0x0000040a060b7981 */ /* 0x000f68000c1e1900 */
[----:B------:R-:W5:Y:S04]  /*0670*/  LDG.E R23, desc[UR10][R18.64+-0x3e80] ;  /* 0xffc1800a12177981 */ /* 0x000f68000c1e1900 */
[----:B------:R-:W5:Y:S04]  /*0680*/  LDG.E R8, desc[UR10][R6.64+0x10] ;  /* 0x0000100a06087981 */ /* 0x000f68000c1e1900 */
[----:B------:R-:W5:Y:S01]  /*0690*/  LDG.E R9, desc[UR10][R18.64] ;  /* 0x0000000a12097981 */ /* 0x000f62000c1e1900 */
[----:B--2---:R-:W-:-:S03]  /*06a0*/  FFMA R29, R21, R22, R20 ;  /* 0x00000016151d7223 */ /* 0x004fc60000000014 */
[----:B------:R-:W2:Y:S04]  /*06b0*/  LDG.E R22, desc[UR10][R6.64+0x8] ;  /* 0x0000080a06167981 */ /* 0x000ea8000c1e1900 */
[----:B------:R-:W2:Y:S04]  /*06c0*/  LDG.E R20, desc[UR10][R6.64+0xc] ;  /* 0x00000c0a06147981 */ /* 0x000ea8000c1e1900 */
[----:B------:R-:W2:Y:S01]  /*06d0*/  LDG.E R21, desc[UR10][R18.64+-0x1f40] ;  /* 0xffe0c00a12157981 */ /* 0x000ea2000c1e1900 */
[----:B---3--:R-:W-:-:S04]  /*06e0*/  FFMA R25, R24, R25, R29 ;  /* 0x0000001918197223 */ /* 0x008fc8000000001d */
[----:B----4-:R-:W-:Y:S01]  /*06f0*/  FFMA R24, R26, R27, R25 ;  /* 0x0000001b1a187223 */ /* 0x010fe20000000019 */
[----:B------:R-:W-:Y:S01]  /*0700*/  IADD3 R27, PT, PT, R17, 0x3e80, RZ ;  /* 0x00003e80111b7810 */ /* 0x000fe20007ffe0ff */
[----:B------:R-:W3:Y:S02]  /*0710*/  LDG.E R26, desc[UR10][R18.64+0x1f40] ;  /* 0x001f400a121a7981 */ /* 0x000ee4000c1e1900 */
[----:B-----5:R-:W-:Y:S02]  /*0720*/  FFMA R25, R11, R10, R24 ;  /* 0x0000000a0b197223 */ /* 0x020fe40000000018 */
[----:B------:R-:W-:Y:S01]  /*0730*/  IMAD.WIDE R10, R27, 0x4, R2 ;  /* 0x000000041b0a7825 */ /* 0x000fe200078e0202 */
[----:B------:R-:W4:Y:S04]  /*0740*/  LDG.E R24, desc[UR10][R6.64+0x1c] ;  /* 0x00001c0a06187981 */ /* 0x000f28000c1e1900 */
[----:B------:R-:W3:Y:S04]  /*0750*/  LDG.E R27, desc[UR10][R6.64+0x14] ;  /* 0x0000140a061b7981 */ /* 0x000ee8000c1e1900 */
[----:B------:R-:W5:Y:S04]  /*0760*/  LDG.E R18, desc[UR10][R10.64+0x1f40] ;  /* 0x001f400a0a127981 */ /* 0x000f68000c1e1900 */
[----:B------:R-:W5:Y:S01]  /*0770*/  LDG.E R19, desc[UR10][R6.64+0x24] ;  /* 0x0000240a06137981 */ /* 0x000f62000c1e1900 */
[----:B--2---:R-:W-:-:S03]  /*0780*/  FFMA R25, R22, R23, R25 ;  /* 0x0000001716197223 */ /* 0x004fc60000000019 */
[----:B------:R-:W2:Y:S04]  /*0790*/  LDG.E R22, desc[UR10][R6.64+0x18] ;  /* 0x0000180a06167981 */ /* 0x000ea8000c1e1900 */
[----:B------:R-:W2:Y:S01]  /*07a0*/  LDG.E R23, desc[UR10][R10.64+-0x3e80] ;  /* 0xffc1800a0a177981 */ /* 0x000ea2000c1e1900 */
[----:B------:R-:W-:-:S03]  /*07b0*/  FFMA R29, R20, R21, R25 ;  /* 0x00000015141d7223 */ /* 0x000fc60000000019 */
[----:B------:R-:W4:Y:S04]  /*07c0*/  LDG.E R25, desc[UR10][R10.64+-0x1f40] ;  /* 0xffe0c00a0a197981 */ /* 0x000f28000c1e1900 */
[----:B------:R-:W5:Y:S04]  /*07d0*/  LDG.E R20, desc[UR10][R6.64+0x20] ;  /* 0x0000200a06147981 */ /* 0x000f68000c1e1900 */
[----:B------:R0:W5:Y:S01]  /*07e0*/  LDG.E R21, desc[UR10][R10.64] ;  /* 0x0000000a0a157981 */ /* 0x000162000c1e1900 */
[----:B------:R-:W-:Y:S01]  /*07f0*/  FFMA R8, R8, R9, R29 ;  /* 0x0000000908087223 */ /* 0x000fe2000000001d */
[----:B------:R-:W-:-:S03]  /*0800*/  IADD3 R9, PT, PT, R17, 0x5dc0, RZ ;  /* 0x00005dc011097810 */ /* 0x000fc60007ffe0ff */
[----:B---3--:R-:W-:Y:S02]  /*0810*/  FFMA R27, R27, R26, R8 ;  /* 0x0000001a1b1b7223 */ /* 0x008fe40000000008 */
[----:B------:R-:W-:Y:S01]  /*0820*/  IMAD.WIDE R8, R9, 0x4, R2 ;  /* 0x0000000409087825 */ /* 0x000fe200078e0202 */
[----:B------:R-:W3:Y:S01]  /*0830*/  LDG.E R26, desc[UR10][R6.64+0x2c] ;  /* 0x00002c0a061a7981 */ /* 0x000ee2000c1e1900 */
[----:B0-----:R-:W-:Y:S02]  /*0840*/  IADD3 R11, PT, PT, R17, 0x7d00, RZ ;  /* 0x00007d00110b7810 */ /* 0x001fe40007ffe0ff */
[----:B--2---:R-:W-:Y:S02]  /*0850*/  FFMA R27, R22, R23, R27 ;  /* 0x00000017161b7223 */ /* 0x004fe4000000001b */
[----:B------:R-:W2:Y:S04]  /*0860*/  LDG.E R22, desc[UR10][R6.64+0x28] ;  /* 0x0000280a06167981 */ /* 0x000ea8000c1e1900 */
[----:B------:R-:W2:Y:S01]  /*0870*/  LDG.E R23, desc[UR10][R8.64+-0x3e80] ;  /* 0xffc1800a08177981 */ /* 0x000ea2000c1e1900 */
[----:B----4-:R-:W-:-:S03]  /*0880*/  FFMA R25, R24, R25, R27 ;  /* 0x0000001918197223 */ /* 0x010fc6000000001b */
[----:B------:R-:W3:Y:S01]  /*0890*/  LDG.E R27, desc[UR10][R8.64+-0x1f40] ;  /* 0xffe0c00a081b7981 */ /* 0x000ee2000c1e1900 */
[----:B-----5:R-:W-:-:S03]  /*08a0*/  FFMA R10, R20, R21, R25 ;  /* 0x00000015140a7223 */ /* 0x020fc60000000019 */
[----:B------:R-:W4:Y:S04]  /*08b0*/  LDG.E R24, desc[UR10][R6.64+0x30] ;  /* 0x0000300a06187981 */ /* 0x000f28000c1e1900 */
[----:B------:R-:W4:Y:S01]  /*08c0*/  LDG.E R25, desc[UR10][R8.64] ;  /* 0x0000000a08197981 */ /* 0x000f22000c1e1900 */
[----:B------:R-:W-:Y:S01]  /*08d0*/  FFMA R29, R19, R18, R10 ;  /* 0x00000012131d7223 */ /* 0x000fe2000000000a */
[----:B------:R-:W-:Y:S02]  /*08e0*/  IMAD.WIDE R10, R11, 0x4, R2 ;  /* 0x000000040b0a7825 */ /* 0x000fe400078e0202 */
[----:B------:R0:W5:Y:S04]  /*08f0*/  LDG.E R20, desc[UR10][R8.64+0x1f40] ;  /* 0x001f400a08147981 */ /* 0x000168000c1e1900 */
[----:B------:R-:W5:Y:S04]  /*0900*/  LDG.E R21, desc[UR10][R6.64+0x34] ;  /* 0x0000340a06157981 */ /* 0x000f68000c1e1900 */
[----:B------:R-:W5:Y:S04]  /*0910*/  LDG.E R18, desc[UR10][R6.64+0x38] ;  /* 0x0000380a06127981 */ /* 0x000f68000c1e1900 */
[----:B------:R-:W5:Y:S01]  /*0920*/  LDG.E R19, desc[UR10][R10.64+-0x3e80] ;  /* 0xffc1800a0a137981 */ /* 0x000f62000c1e1900 */
[----:B0-----:R-:W-:-:S05]  /*0930*/  IADD3 R9, PT, PT, R17, 0x9c40, RZ ;  /* 0x00009c4011097810 */ /* 0x001fca0007ffe0ff */
[----:B------:R-:W-:-:S04]  /*0940*/  IMAD.WIDE R8, R9, 0x4, R2 ;  /* 0x0000000409087825 */ /* 0x000fc800078e0202 */
[----:B--2---:R-:W-:Y:S02]  /*0950*/  FFMA R23, R22, R23, R29 ;  /* 0x0000001716177223 */ /* 0x004fe4000000001d */
[----:B------:R-:W2:Y:S02]  /*0960*/  LDG.E R22, desc[UR10][R6.64+0x3c] ;  /* 0x00003c0a06167981 */ /* 0x000ea4000c1e1900 */
[----:B---3--:R-:W-:Y:S02]  /*0970*/  FFMA R27, R26, R27, R23 ;  /* 0x0000001b1a1b7223 */ /* 0x008fe40000000017 */
[----:B------:R-:W2:Y:S02]  /*0980*/  LDG.E R23, desc[UR10][R10.64+-0x1f40] ;  /* 0xffe0c00a0a177981 */ /* 0x000ea4000c1e1900 */
[----:B----4-:R-:W-:Y:S02]  /*0990*/  FFMA R26, R24, R25, R27 ;  /* 0x00000019181a7223 */ /* 0x010fe4000000001b */
[----:B------:R-:W3:Y:S04]  /*09a0*/  LDG.E R24, desc[UR10][R6.64+0x40] ;  /* 0x0000400a06187981 */ /* 0x000ee8000c1e1900 */
[----:B------:R-:W3:Y:S01]  /*09b0*/  LDG.E R27, desc[UR10][R10.64] ;  /* 0x0000000a0a1b7981 */ /* 0x000ee2000c1e1900 */
[----:B-----5:R-:W-:-:S03]  /*09c0*/  FFMA R21, R21, R20, R26 ;  /* 0x0000001415157223 */ /* 0x020fc6000000001a */
[----:B------:R0:W4:Y:S04]  /*09d0*/  LDG.E R25, desc[UR10][R10.64+0x1f40] ;  /* 0x001f400a0a197981 */ /* 0x000128000c1e1900 */
[----:B------:R-:W4:Y:S01]  /*09e0*/  LDG.E R26, desc[UR10][R6.64+0x44] ;  /* 0x0000440a061a7981 */ /* 0x000f22000c1e1900 */
[----:B------:R-:W-:-:S03]  /*09f0*/  FFMA R29, R18, R19, R21 ;  /* 0x00000013121d7223 */ /* 0x000fc60000000015 */
[----:B------:R-:W5:Y:S04]  /*0a00*/  LDG.E R20, desc[UR10][R6.64+0x48] ;  /* 0x0000480a06147981 */ /* 0x000f68000c1e1900 */
[----:B------:R-:W5:Y:S04]  /*0a10*/  LDG.E R21, desc[UR10][R8.64+-0x3e80] ;  /* 0xffc1800a08157981 */ /* 0x000f68000c1e1900 */
[----:B------:R-:W5:Y:S04]  /*0a20*/  LDG.E R18, desc[UR10][R6.64+0x4c] ;  /* 0x00004c0a06127981 */ /* 0x000f68000c1e1900 */
[----:B------:R-:W5:Y:S01]  /*0a30*/  LDG.E R19, desc[UR10][R8.64+-0x1f40] ;  /* 0xffe0c00a08137981 */ /* 0x000f62000c1e1900 */
[----:B0-----:R-:W-:-:S05]  /*0a40*/  IADD3 R11, PT, PT, R17, 0xbb80, RZ ;  /* 0x0000bb80110b7810 */ /* 0x001fca0007ffe0ff */
[----:B------:R-:W-:-:S05]  /*0a50*/  IMAD.WIDE R10, R11, 0x4, R2 ;  /* 0x000000040b0a7825 */ /* 0x000fca00078e0202 */
[----:B------:R-:W5:Y:S01]  /*0a60*/  LDG.E R28, desc[UR10][R10.64+0x1f40] ;  /* 0x001f400a0a1c7981 */ /* 0x000f62000c1e1900 */
[----:B--2---:R-:W-:-:S03]  /*0a70*/  FFMA R23, R22, R23, R29 ;  /* 0x0000001716177223 */ /* 0x004fc6000000001d */
[----:B------:R-:W2:Y:S04]  /*0a80*/  LDG.E R22, desc[UR10][R8.64] ;  /* 0x0000000a08167981 */ /* 0x000ea8000c1e1900 */
[----:B------:R-:W2:Y:S01]  /*0a90*/  LDG.E R29, desc[UR10][R6.64+0x64] ;  /* 0x0000640a061d7981 */ /* 0x000ea2000c1e1900 */
[----:B---3--:R-:W-:-:S03]  /*0aa0*/  FFMA R27, R24, R27, R23 ;  /* 0x0000001b181b7223 */ /* 0x008fc60000000017 */
[----:B------:R-:W2:Y:S04]  /*0ab0*/  LDG.E R23, desc[UR10][R6.64+0x50] ;  /* 0x0000500a06177981 */ /* 0x000ea8000c1e1900 */
[----:B------:R0:W3:Y:S01]  /*0ac0*/  LDG.E R24, desc[UR10][R8.64+0x1f40] ;  /* 0x001f400a08187981 */ /* 0x0000e2000c1e1900 */
[----:B----4-:R-:W-:-:S03]  /*0ad0*/  FFMA R27, R26, R25, R27 ;  /* 0x000000191a1b7223 */ /* 0x010fc6000000001b */
[----:B------:R-:W3:Y:S04]  /*0ae0*/  LDG.E R25, desc[UR10][R6.64+0x54] ;  /* 0x0000540a06197981 */ /* 0x000ee8000c1e1900 */
[----:B------:R-:W4:Y:S01]  /*0af0*/  LDG.E R26, desc[UR10][R6.64+0x5c] ;  /* 0x00005c0a061a7981 */ /* 0x000f22000c1e1900 */
[----:B-----5:R-:W-:-:S03]  /*0b00*/  FFMA R27, R20, R21, R27 ;  /* 0x00000015141b7223 */ /* 0x020fc6000000001b */
[----:B------:R-:W5:Y:S04]  /*0b10*/  LDG.E R20, desc[UR10][R6.64+0x58] ;  /* 0x0000580a06147981 */ /* 0x000f68000c1e1900 */
[----:B------:R-:W5:Y:S01]  /*0b20*/  LDG.E R21, desc[UR10][R10.64+-0x3e80] ;  /* 0xffc1800a0a157981 */ /* 0x000f62000c1e1900 */
[----:B0-----:R-:W-:-:S03]  /*0b30*/  FFMA R8, R18, R19, R27 ;  /* 0x0000001312087223 */ /* 0x001fc6000000001b */
[----:B------:R-:W4:Y:S04]  /*0b40*/  LDG.E R27, desc[UR10][R10.64+-0x1f40] ;  /* 0xffe0c00a0a1b7981 */ /* 0x000f28000c1e1900 */
[----:B------:R-:W4:Y:S04]  /*0b50*/  LDG.E R18, desc[UR10][R6.64+0x60] ;  /* 0x0000600a06127981 */ /* 0x000f28000c1e1900 */
[----:B------:R0:W4:Y:S01]  /*0b60*/  LDG.E R19, desc[UR10][R10.64] ;  /* 0x0000000a0a137981 */ /* 0x000122000c1e1900 */
[C---:B------:R-:W-:Y:S02]  /*0b70*/  IADD3 R9, PT, PT, R17.reuse, 0xdac0, RZ ;  /* 0x0000dac011097810 */ /* 0x040fe40007ffe0ff */
[----:B0-----:R-:W-:Y:S01]  /*0b80*/  IADD3 R11, PT, PT, R17, 0xfa00, RZ ;  /* 0x0000fa00110b7810 */ /* 0x001fe20007ffe0ff */
[----:B--2---:R-:W-:-:S02]  /*0b90*/  FFMA R8, R23, R22, R8 ;  /* 0x0000001617087223 */ /* 0x004fc40000000008 */
[----:B------:R-:W2:Y:S02]  /*0ba0*/  LDG.E R23, desc[UR10][R6.64+0x6c] ;  /* 0x00006c0a06177981 */ /* 0x000ea4000c1e1900 */
[----:B---3--:R-:W-:Y:S01]  /*0bb0*/  FFMA R25, R25, R24, R8 ;  /* 0x0000001819197223 */ /* 0x008fe20000000008 */
[----:B------:R-:W-:-:S05]  /*0bc0*/  IMAD.WIDE R8, R9, 0x4, R2 ;  /* 0x0000000409087825 */ /* 0x000fca00078e0202 */
[----:B------:R-:W2:Y:S01]  /*0bd0*/  LDG.E R22, desc[UR10][R8.64+-0x1f40] ;  /* 0xffe0c00a08167981 */ /* 0x000ea2000c1e1900 */
[----:B-----5:R-:W-:-:S03]  /*0be0*/  FFMA R25, R20, R21, R25 ;  /* 0x0000001514197223 */ /* 0x020fc60000000019 */
[----:B------:R-:W3:Y:S04]  /*0bf0*/  LDG.E R20, desc[UR10][R6.64+0x68] ;  /* 0x0000680a06147981 */ /* 0x000ee8000c1e1900 */
[----:B------:R-:W3:Y:S01]  /*0c00*/  LDG.E R21, desc[UR10][R8.64+-0x3e80] ;  /* 0xffc1800a08157981 */ /* 0x000ee2000c1e1900 */
[----:B----4-:R-:W-:-:S03]  /*0c10*/  FFMA R25, R26, R27, R25 ;  /* 0x0000001b1a197223 */ /* 0x010fc60000000019 */
[----:B------:R-:W4:Y:S01]  /*0c20*/  LDG.E R26, desc[UR10][R8.64+0x1f40] ;  /* 0x001f400a081a7981 */ /* 0x000f22000c1e1900 */
[----:B------:R-:W-:-:S03]  /*0c30*/  FFMA R10, R18, R19, R25 ;  /* 0x00000013120a7223 */ /* 0x000fc60000000019 */
[----:B------:R-:W5:Y:S04]  /*0c40*/  LDG.E R18, desc[UR10][R6.64+0x70] ;  /* 0x0000700a06127981 */ /* 0x000f68000c1e1900 */
[----:B------:R0:W5:Y:S01]  /*0c50*/  LDG.E R19, desc[UR10][R8.64] ;  /* 0x0000000a08137981 */ /* 0x000162000c1e1900 */
[----:B------:R-:W-:Y:S01]  /*0c60*/  FFMA R29, R29, R28, R10 ;  /* 0x0000001c1d1d7223 */ /* 0x000fe2000000000a */
[----:B------:R-:W-:Y:S02]  /*0c70*/  IMAD.WIDE R10, R11, 0x4, R2 ;  /* 0x000000040b0a7825 */ /* 0x000fe400078e0202 */
[----:B------:R-:W4:Y:S04]  /*0c80*/  LDG.E R27, desc[UR10][R6.64+0x74] ;  /* 0x0000740a061b7981 */ /* 0x000f28000c1e1900 */
[----:B------:R-:W4:Y:S04]  /*0c90*/  LDG.E R25, desc[UR10][R6.64+0x78] ;  /* 0x0000780a06197981 */ /* 0x000f28000c1e1900 */
[----:B------:R-:W4:Y:S01]  /*0ca0*/  LDG.E R24, desc[UR10][R10.64+-0x3e80] ;  /* 0xffc1800a0a187981 */ /* 0x000f22000c1e1900 */
[----:B0-----:R-:W-:-:S05]  /*0cb0*/  IADD3 R9, PT, PT, R17, 0x11940, RZ ;  /* 0x0001194011097810 */ /* 0x001fca0007ffe0ff */
[----:B------:R-:W-:-:S04]  /*0cc0*/  IMAD.WIDE R8, R9, 0x4, R2 ;  /* 0x0000000409087825 */ /* 0x000fc800078e0202 */
[----:B---3--:R-:W-:Y:S02]  /*0cd0*/  FFMA R20, R20, R21, R29 ;  /* 0x0000001514147223 */ /* 0x008fe4000000001d */
[----:B------:R-:W3:Y:S02]  /*0ce0*/  LDG.E R21, desc[UR10][R10.64+-0x1f40] ;  /* 0xffe0c00a0a157981 */ /* 0x000ee4000c1e1900 */
[----:B--2---:R-:W-:Y:S02]  /*0cf0*/  FFMA R23, R23, R22, R20 ;  /* 0x0000001617177223 */ /* 0x004fe40000000014 */
[----:B------:R-:W3:Y:S04]  /*0d00*/  LDG.E R20, desc[UR10][R6.64+0x7c] ;  /* 0x00007c0a06147981 */ /* 0x000ee8000c1e1900 */
[----:B------:R-:W2:Y:S01]  /*0d10*/  LDG.E R22, desc[UR10][R10.64+0x1f40] ;  /* 0x001f400a0a167981 */ /* 0x000ea2000c1e1900 */
[----:B-----5:R-:W-:-:S03]  /*0d20*/  FFMA R28, R18, R19, R23 ;  /* 0x00000013121c7223 */ /* 0x020fc60000000017 */
[----:B------:R-:W5:Y:S04]  /*0d30*/  LDG.E R18, desc[UR10][R6.64+0x80] ;  /* 0x0000800a06127981 */ /* 0x000f68000c1e1900 */
[----:B------:R0:W5:Y:S01]  /*0d40*/  LDG.E R19, desc[UR10][R10.64] ;  /* 0x0000000a0a137981 */ /* 0x000162000c1e1900 */
[----:B----4-:R-:W-:-:S03]  /*0d50*/  FFMA R26, R27, R26, R28 ;  /* 0x0000001a1b1a7223 */ /* 0x010fc6000000001c */
[----:B------:R-:W2:Y:S01]  /*0d60*/  LDG.E R27, desc[UR10][R6.64+0x84] ;  /* 0x0000840a061b7981 */ /* 0x000ea2000c1e1900 */
[----:B------:R-:W-:-:S03]  /*0d70*/  FFMA R29, R25, R24, R26 ;  /* 0x00000018191d7223 */ /* 0x000fc6000000001a */
[----:B------:R-:W4:Y:S04]  /*0d80*/  LDG.E R26, desc[UR10][R6.64+0x88] ;  /* 0x0000880a061a7981 */ /* 0x000f28000c1e1900 */
[----:B------:R-:W4:Y:S04]  /*0d90*/  LDG.E R23, desc[UR10][R8.64+-0x3e80] ;  /* 0xffc1800a08177981 */ /* 0x000f28000c1e1900 */
[----:B------:R-:W4:Y:S04]  /*0da0*/  LDG.E R24, desc[UR10][R6.64+0x8c] ;  /* 0x00008c0a06187981 */ /* 0x000f28000c1e1900 */
[----:B------:R-:W4:Y:S01]  /*0db0*/  LDG.E R25, desc[UR10][R8.64+-0x1f40] ;  /* 0xffe0c00a08197981 */ /* 0x000f22000c1e1900 */
[----:B0-----:R-:W-:-:S05]  /*0dc0*/  IADD3 R11, PT, PT, R17, 0x13880, RZ ;  /* 0x00013880110b7810 */ /* 0x001fca0007ffe0ff */
[----:B------:R-:W-:-:S04]  /*0dd0*/  IMAD.WIDE R10, R11, 0x4, R2 ;  /* 0x000000040b0a7825 */ /* 0x000fc800078e0202 */
[----:B---3--:R-:W-:-:S04]  /*0de0*/  FFMA R21, R20, R21, R29 ;  /* 0x0000001514157223 */ /* 0x008fc8000000001d */
[----:B-----5:R-:W-:Y:S02]  /*0df0*/  FFMA R20, R18, R19, R21 ;  /* 0x0000001312147223 */ /* 0x020fe40000000015 */
[----:B------:R-:W3:Y:S04]  /*0e00*/  LDG.E R18, desc[UR10][R8.64] ;  /* 0x0000000a08127981 */ /* 0x000ee8000c1e1900 */
[----:B------:R-:W3:Y:S01]  /*0e10*/  LDG.E R21, desc[UR10][R6.64+0x90] ;  /* 0x0000900a06157981 */ /* 0x000ee2000c1e1900 */
[----:B--2---:R-:W-:-:S03]  /*0e20*/  FFMA R27, R27, R22, R20 ;  /* 0x000000161b1b7223 */ /* 0x004fc60000000014 */
[----:B------:R-:W2:Y:S04]  /*0e30*/  LDG.E R19, desc[UR10][R8.64+0x1f40] ;  /* 0x001f400a08137981 */ /* 0x000ea8000c1e1900 */
[----:B------:R-:W2:Y:S01]  /*0e40*/  LDG.E R20, desc[UR10][R6.64+0x94] ;  /* 0x0000940a06147981 */ /* 0x000ea2000c1e1900 */
[----:B----4-:R-:W-:-:S03]  /*0e50*/  FFMA R27, R26, R23, R27 ;  /* 0x000000171a1b7223 */ /* 0x010fc6000000001b */
[----:B------:R-:W4:Y:S04]  /*0e60*/  LDG.E R22, desc[UR10][R6.64+0x98] ;  /* 0x0000980a06167981 */ /* 0x000f28000c1e1900 */
[----:B------:R-:W4:Y:S01]  /*0e70*/  LDG.E R23, desc[UR10][R10.64+-0x3e80] ;  /* 0xffc1800a0a177981 */ /* 0x000f22000c1e1900 */
[----:B------:R-:W-:-:S03]  /*0e80*/  FFMA R28, R24, R25, R27 ;  /* 0x00000019181c7223 */ /* 0x000fc6000000001b */
[----:B------:R-:W5:Y:S04]  /*0e90*/  LDG.E R25, desc[UR10][R6.64+0x9c] ;  /* 0x00009c0a06197981 */ /* 0x000f68000c1e1900 */
[----:B------:R-:W5:Y:S04]  /*0ea0*/  LDG.E R26, desc[UR10][R10.64+-0x1f40] ;  /* 0xffe0c00a0a1a7981 */ /* 0x000f68000c1e1900 */
[----:B------:R-:W5:Y:S04]  /*0eb0*/  LDG.E R8, desc[UR10][R10.64] ;  /* 0x0000000a0a087981 */ /* 0x000f68000c1e1900 */
[----:B------:R-:W5:Y:S04]  /*0ec0*/  LDG.E R27, desc[UR10][R6.64+0xa0] ;  /* 0x0000a00a061b7981 */ /* 0x000f68000c1e1900 */
[----:B------:R-:W5:Y:S04]  /*0ed0*/  LDG.E R24, desc[UR10][R10.64+0x1f40] ;  /* 0x001f400a0a187981 */ /* 0x000f68000c1e1900 */
[----:B------:R-:W5:Y:S01]  /*0ee0*/  LDG.E R9, desc[UR10][R6.64+0xa4] ;  /* 0x0000a40a06097981 */ /* 0x000f62000c1e1900 */
[----:B------:R-:W-:-:S04]  /*0ef0*/  IADD3 R0, PT, PT, R0, 0x2c, RZ ;  /* 0x0000002c00007810 */ /* 0x000fc80007ffe0ff */
[----:B------:R-:W-:Y:S02]  /*0f00*/  ISETP.NE.AND P0, PT, R0, 0x1f4, PT ;  /* 0x000001f40000780c */ /* 0x000fe40003f05270 */
[----:B------:R-:W-:Y:S01]  /*0f10*/  IADD3 R17, PT, PT, R17, 0x157c0, RZ ;  /* 0x000157c011117810 */ /* 0x000fe20007ffe0ff */
[----:B---3--:R-:W-:-:S04]  /*0f20*/  FFMA R21, R21, R18, R28 ;  /* 0x0000001215157223 */ /* 0x008fc8000000001c */
[----:B--2---:R-:W-:-:S04]  /*0f30*/  FFMA R19, R20, R19, R21 ;  /* 0x0000001314137223 */ /* 0x004fc80000000015 */
[----:B----4-:R-:W-:Y:S01]  /*0f40*/  FFMA R22, R22, R23, R19 ;  /* 0x0000001716167223 */ /* 0x010fe20000000013 */
[----:B------:R-:W-:-:S03]  /*0f50*/  IADD3 R18, P1, PT, R6, 0xb0, RZ ;  /* 0x000000b006127810 */ /* 0x000fc60007f3e0ff */
[----:B-----5:R-:W-:Y:S01]  /*0f60*/  FFMA R22, R25, R26, R22 ;  /* 0x0000001a19167223 */ /* 0x020fe20000000016 */
[----:B------:R-:W-:-:S03]  /*0f70*/  IADD3.X R19, PT, PT, RZ, R7, RZ, P1, !PT ;  /* 0x00000007ff137210 */ /* 0x000fc60000ffe4ff */
[----:B------:R-:W-:-:S04]  /*0f80*/  FFMA R8, R27, R8, R22 ;  /* 0x000000081b087223 */ /* 0x000fc80000000016 */
[----:B------:R-:W-:Y:S01]  /*0f90*/  FFMA R20, R9, R24, R8 ;  /* 0x0000001809147223 */ /* 0x000fe20000000008 */
[----:B------:R-:W-:Y:S06]  /*0fa0*/  @P0 BRA `(.L_x_4) ;  /* 0xfffffff4007c0947 */ /* 0x000fec000383ffff */
[----:B------:R-:W0:Y:S01]  /*0fb0*/  LDC.64 R6, c[0x0][0x390] ;  /* 0x0000e400ff067b82 */ /* 0x000e220000000a00 */
[----:B------:R-:W-:Y:S01]  /*0fc0*/  IMAD R9, R13, 0x7d0, R15 ;  /* 0x000007d00d097824 */ /* 0x000fe200078e020f */
[----:B------:R-:W-:-:S04]  /*0fd0*/  IADD3 R15, PT, PT, R14, R15, RZ ;  /* 0x0000000f0e0f7210 */ /* 0x000fc80007ffe0ff */
[----:B------:R-:W-:Y:S01]  /*0fe0*/  ISETP.GE.AND P0, PT, R15, 0x7d0, PT ;  /* 0x000007d00f00780c */ /* 0x000fe20003f06270 */
[----:B0-----:R-:W-:-:S05]  /*0ff0*/  IMAD.WIDE R6, R9, 0x4, R6 ;  /* 0x0000000409067825 */ /* 0x001fca00078e0206 */
[----:B------:R0:W-:Y:S07]  /*1000*/  STG.E desc[UR10][R6.64], R20 ;  /* 0x0000001406007986 */ /* 0x0001ee000c10190a */
[----:B------:R-:W-:Y:S05]  /*1010*/  @!P0 BRA `(.L_x_5) ;  /* 0xfffffff000748947 */ /* 0x000fea000383ffff */
.L_x_3:
[----:B------:R-:W-:Y:S05]  /*1020*/  BSYNC.RECONVERGENT B0 ;  /* 0x0000000000007941 */ /* 0x000fea0003800200 */
.L_x_2:
[----:B------:R-:W-:-:S04]  /*1030*/  IADD3 R13, PT, PT, R16, R13, RZ ;  /* 0x0000000d100d7210 */ /* 0x000fc80007ffe0ff */
[----:B------:R-:W-:-:S13]  /*1040*/  ISETP.GE.U32.AND P0, PT, R13, 0x7d0, PT ;  /* 0x000007d00d00780c */ /* 0x000fda0003f06070 */
[----:B------:R-:W-:Y:S05]  /*1050*/  @!P0 BRA `(.L_x_6) ;  /* 0xfffffff000448947 */ /* 0x000fea000383ffff */
[----:B------:R-:W-:Y:S05]  /*1060*/  EXIT ;  /* 0x000000000000794d */ /* 0x000fea0003800000 */
.L_x_7:
        /* <DEDUP_REMOVED lines=9> */
.L_x_16:


//--------------------- .text._Z10matrixInitPffii --------------------------
	.section	.text._Z10matrixInitPffii,"ax",@progbits
	.align	128
        .global         _Z10matrixInitPffii
        .type           _Z10matrixInitPffii,@function
        .size           _Z10matrixInitPffii,(.L_x_17 - _Z10matrixInitPffii)
        .other          _Z10matrixInitPffii,@"STO_CUDA_ENTRY STV_DEFAULT"
_Z10matrixInitPffii:
.text._Z10matrixInitPffii:
[----:B------:R-:W-:Y:S01]  /*0000*/  LDC R1, c[0x0][0x37c] ;  /* 0x0000df00ff017b82 */ /* 0x000fe20000000800 */
[----:B------:R-:W0:Y:S07]  /*0010*/  S2R R3, SR_TID.X ;  /* 0x0000000000037919 */ /* 0x000e2e0000002100 */
[----:B------:R-:W0:Y:S01]  /*0020*/  S2UR UR4, SR_CTAID.X ;  /* 0x00000000000479c3 */ /* 0x000e220000002500 */
[----:B------:R-:W1:Y:S01]  /*0030*/  LDCU UR7, c[0x0][0x38c] ;  /* 0x00007180ff0777ac */ /* 0x000e620008000800 */
[----:B------:R-:W2:Y:S06]  /*0040*/  S2R R5, SR_TID.Y ;  /* 0x0000000000057919 */ /* 0x000eac0000002200 */
[----:B------:R-:W0:Y:S08]  /*0050*/  LDC R10, c[0x0][0x360] ;  /* 0x0000d800ff0a7b82 */ /* 0x000e300000000800 */
[----:B------:R-:W2:Y:S08]  /*0060*/  S2UR UR5, SR_CTAID.Y ;  /* 0x00000000000579c3 */ /* 0x000eb00000002600 */
[----:B------:R-:W2:Y:S01]  /*0070*/  LDC R2, c[0x0][0x364] ;  /* 0x0000d900ff027b82 */ /* 0x000ea20000000800 */
[----:B------:R-:W3:Y:S01]  /*0080*/  LDCU UR6, c[0x0][0x374] ;  /* 0x00006e80ff0677ac */ /* 0x000ee20008000800 */
[----:B0-----:R-:W-:-:S05]  /*0090*/  IMAD R6, R10, UR4, R3 ;  /* 0x000000040a067c24 */ /* 0x001fca000f8e0203 */
[----:B-1----:R-:W-:Y:S01]  /*00a0*/  ISETP.GE.AND P0, PT, R6, UR7, PT ;  /* 0x0000000706007c0c */ /* 0x002fe2000bf06270 */
[C---:B--2---:R-:W-:Y:S02]  /*00b0*/  IMAD R0, R2.reuse, UR5, R5 ;  /* 0x0000000502007c24 */ /* 0x044fe4000f8e0205 */
[----:B---3--:R-:W-:-:S10]  /*00c0*/  IMAD R3, R2, UR6, RZ ;  /* 0x0000000602037c24 */ /* 0x008fd4000f8e02ff */
[----:B------:R-:W-:Y:S05]  /*00d0*/  @P0 EXIT ;  /* 0x000000000000094d */ /* 0x000fea0003800000 */
[----:B------:R-:W0:Y:S01]  /*00e0*/  I2F.U32.RP R9, R3 ;  /* 0x0000000300097306 */ /* 0x000e220000209000 */
[----:B------:R-:W1:Y:S01]  /*00f0*/  LDCU UR4, c[0x0][0x390] ;  /* 0x00007200ff0477ac */ /* 0x000e620008000800 */
[----:B------:R-:W-:Y:S01]  /*0100*/  IADD3 R2, PT, PT, R0, R3, RZ ;  /* 0x0000000300027210 */ /* 0x000fe20007ffe0ff */
[----:B------:R-:W-:Y:S01]  /*0110*/  IMAD.MOV R11, RZ, RZ, -R3 ;  /* 0x000000ffff0b7224 */ /* 0x000fe200078e0a03 */
[----:B------:R-:W-:Y:S01]  /*0120*/  ISETP.NE.U32.AND P2, PT, R3, RZ, PT ;  /* 0x000000ff0300720c */ /* 0x000fe20003f45070 */
[----:B------:R-:W-:Y:S01]  /*0130*/  IMAD.MOV.U32 R4, RZ, RZ, RZ ;  /* 0x000000ffff047224 */ /* 0x000fe200078e00ff */
[----:B------:R-:W2:Y:S02]  /*0140*/  LDCU.64 UR6, c[0x0][0x358] ;  /* 0x00006b00ff0677ac */ /* 0x000ea40008000a00 */
[----:B0-----:R-:W0:Y:S01]  /*0150*/  MUFU.RCP R9, R9 ;  /* 0x0000000900097308 */ /* 0x001e220000001000 */
[C---:B-1----:R-:W-:Y:S02]  /*0160*/  ISETP.GE.AND P0, PT, R2.reuse, UR4, PT ;  /* 0x0000000402007c0c */ /* 0x042fe4000bf06270 */
[----:B------:R-:W-:Y:S01]  /*0170*/  VIMNMX R7, PT, PT, R2, UR4, !PT ;  /* 0x0000000402077c48 */ /* 0x000fe2000ffe0100 */
[----:B------:R-:W1:Y:S01]  /*0180*/  LDCU UR4, c[0x0][0x370] ;  /* 0x00006e00ff0477ac */ /* 0x000e620008000800 */
[----:B------:R-:W-:-:S02]  /*0190*/  SEL R8, RZ, 0x1, P0 ;  /* 0x00000001ff087807 */ /* 0x000fc40000000000 */
[----:B0-----:R-:W-:-:S06]  /*01a0*/  IADD3 R5, PT, PT, R9, 0xffffffe, RZ ;  /* 0x0ffffffe09057810 */ /* 0x001fcc0007ffe0ff */
[----:B------:R-:W0:Y:S02]  /*01b0*/  F2I.FTZ.U32.TRUNC.NTZ R5, R5 ;  /* 0x0000000500057305 */ /* 0x000e24000021f000 */
[----:B0-----:R-:W-:-:S04]  /*01c0*/  IMAD R11, R11, R5, RZ ;  /* 0x000000050b0b7224 */ /* 0x001fc800078e02ff */
[----:B------:R-:W-:Y:S01]  /*01d0*/  IMAD.HI.U32 R9, R5, R11, R4 ;  /* 0x0000000b05097227 */ /* 0x000fe200078e0004 */
[----:B------:R-:W-:-:S05]  /*01e0*/  IADD3 R4, PT, PT, R7, -R2, -R8 ;  /* 0x8000000207047210 */ /* 0x000fca0007ffe808 */
[----:B------:R-:W-:-:S05]  /*01f0*/  IMAD.HI.U32 R5, R9, R4, RZ ;  /* 0x0000000409057227 */ /* 0x000fca00078e00ff */
[----:B------:R-:W-:-:S05]  /*0200*/  IADD3 R7, PT, PT, -R5, RZ, RZ ;  /* 0x000000ff05077210 */ /* 0x000fca0007ffe1ff */
[----:B------:R-:W-:Y:S02]  /*0210*/  IMAD R4, R3, R7, R4 ;  /* 0x0000000703047224 */ /* 0x000fe400078e0204 */
[----:B-1----:R-:W-:-:S03]  /*0220*/  IMAD R7, R10, UR4, RZ ;  /* 0x000000040a077c24 */ /* 0x002fc6000f8e02ff */
[----:B------:R-:W-:-:S13]  /*0230*/  ISETP.GE.U32.AND P0, PT, R4, R3, PT ;  /* 0x000000030400720c */ /* 0x000fda0003f06070 */
[----:B------:R-:W-:Y:S01]  /*0240*/  @P0 IMAD.IADD R4, R4, 0x1, -R3 ;  /* 0x0000000104040824 */ /* 0x000fe200078e0a03 */
[----:B------:R-:W-:-:S04]  /*0250*/  @P0 IADD3 R5, PT, PT, R5, 0x1, RZ ;  /* 0x0000000105050810 */ /* 0x000fc80007ffe0ff */
[----:B------:R-:W-:Y:S01]  /*0260*/  ISETP.GE.U32.AND P1, PT, R4, R3, PT ;  /* 0x000000030400720c */ /* 0x000fe20003f26070 */
[----:B------:R-:W-:-:S12]  /*0270*/  IMAD.IADD R4, R3, 0x1, R2 ;  /* 0x0000000103047824 */ /* 0x000fd800078e0202 */
[----:B------:R-:W-:Y:S02]  /*0280*/  @P1 IADD3 R5, PT, PT, R5, 0x1, RZ ;  /* 0x0000000105051810 */ /* 0x000fe40007ffe0ff */
[----:B------:R-:W-:-:S04]  /*0290*/  @!P2 LOP3.LUT R5, RZ, R3, RZ, 0x33, !PT ;  /* 0x00000003ff05a212 */ /* 0x000fc800078e33ff */
[----:B------:R-:W-:Y:S02]  /*02a0*/  IADD3 R5, PT, PT, R8, R5, RZ ;  /* 0x0000000508057210 */ /* 0x000fe40007ffe0ff */
[----:B------:R-:W-:Y:S02]  /*02b0*/  IADD3 R8, PT, PT, R3, R4, RZ ;  /* 0x0000000403087210 */ /* 0x000fe40007ffe0ff */
[----:B--2---:R-:W-:-:S07]  /*02c0*/  LOP3.LUT R9, R5, 0x3, RZ, 0xc0, !PT ;  /* 0x0000000305097812 */ /* 0x004fce00078ec0ff */
.L_x_13:
[----:B0-----:R-:W0:Y:S01]  /*02d0*/  LDC R23, c[0x0][0x390] ;  /* 0x0000e400ff177b82 */ /* 0x001e220000000800 */
[----:B------:R-:W-:Y:S01]  /*02e0*/  BSSY.RECONVERGENT B0, `(.L_x_8) ;  /* 0x000002f000007945 */ /* 0x000fe20003800200 */
[----:B0-----:R-:W-:-:S13]  /*02f0*/  ISETP.GE.AND P0, PT, R0, R23, PT ;  /* 0x000000170000720c */ /* 0x001fda0003f06270 */
[----:B-1234-:R-:W-:Y:S05]  /*0300*/  @P0 BRA `(.L_x_9) ;  /* 0x0000000000b00947 */ /* 0x01efea0003800000 */
[----:B------:R-:W0:Y:S01]  /*0310*/  LDC.64 R10, c[0x0][0x380] ;  /* 0x0000e000ff0a7b82 */ /* 0x000e220000000a00 */
[----:B------:R-:W-:Y:S01]  /*0320*/  ISETP.NE.AND P1, PT, R9, 0x3, PT ;  /* 0x000000030900780c */ /* 0x000fe20003f25270 */
[----:B------:R-:W-:Y:S01]  /*0330*/  BSSY.RECONVERGENT B1, `(.L_x_10) ;  /* 0x0000016000017945 */ /* 0x000fe20003800200 */
[----:B------:R-:W-:Y:S01]  /*0340*/  ISETP.GE.U32.AND P0, PT, R5, 0x3, PT ;  /* 0x000000030500780c */ /* 0x000fe20003f06070 */
[----:B------:R-:W-:-:S04]  /*0350*/  IMAD.MOV.U32 R24, RZ, RZ, R0 ;  /* 0x000000ffff187224 */ /* 0x000fc800078e0000 */
[----:B------:R-:W1:Y:S06]  /*0360*/  LDC.64 R12, c[0x0][0x388] ;  /* 0x0000e200ff0c7b82 */ /* 0x000e6c0000000a00 */
[----:B------:R-:W-:Y:S05]  /*0370*/  @!P1 BRA `(.L_x_11) ;  /* 0x0000000000449947 */ /* 0x000fea0003800000 */
[----:B------:R-:W2:Y:S01]  /*0380*/  LDC.64 R14, c[0x0][0x388] ;  /* 0x0000e200ff0e7b82 */ /* 0x000ea20000000a00 */
[----:B------:R-:W-:Y:S02]  /*0390*/  ISETP.NE.AND P1, PT, R9, RZ, PT ;  /* 0x000000ff0900720c */ /* 0x000fe40003f25270 */
[----:B------:R-:W-:-:S05]  /*03a0*/  MOV R24, R2 ;  /* 0x0000000200187202 */ /* 0x000fca0000000f00 */
[----:B------:R-:W3:Y:S01]  /*03b0*/  LDC.64 R16, c[0x0][0x380] ;  /* 0x0000e000ff107b82 */ /* 0x000ee20000000a00 */
[----:B--2---:R-:W-:-:S04]  /*03c0*/  IMAD R19, R0, R15, R6 ;  /* 0x0000000f00137224 */ /* 0x004fc800078e0206 */
[----:B---3--:R-:W-:-:S05]  /*03d0*/  IMAD.WIDE R18, R19, 0x4, R16 ;  /* 0x0000000413127825 */ /* 0x008fca00078e0210 */
[----:B------:R2:W-:Y:S01]  /*03e0*/  STG.E desc[UR6][R18.64], R14 ;  /* 0x0000000e12007986 */ /* 0x0005e2000c101906 */
[----:B------:R-:W-:Y:S05]  /*03f0*/  @!P1 BRA `(.L_x_11) ;  /* 0x0000000000249947 */ /* 0x000fea0003800000 */
[----:B------:R-:W-:Y:S01]  /*0400*/  ISETP.NE.AND P1, PT, R9, 0x1, PT ;  /* 0x000000010900780c */ /* 0x000fe20003f25270 */
[----:B--2---:R-:W-:Y:S01]  /*0410*/  IMAD R19, R2, R15, R6 ;  /* 0x0000000f02137224 */ /* 0x004fe200078e0206 */
[----:B------:R-:W-:-:S03]  /*0420*/  MOV R24, R4 ;  /* 0x0000000400187202 */ /* 0x000fc60000000f00 */
[----:B------:R-:W-:-:S05]  /*0430*/  IMAD.WIDE R18, R19, 0x4, R16 ;  /* 0x0000000413127825 */ /* 0x000fca00078e0210 */
[----:B------:R3:W-:Y:S03]  /*0440*/  STG.E desc[UR6][R18.64], R14 ;  /* 0x0000000e12007986 */ /* 0x0007e6000c101906 */
[----:B------:R-:W-:Y:S02]  /*0450*/  @P1 IMAD R15, R4, R15, R6 ;  /* 0x0000000f040f1224 */ /* 0x000fe400078e0206 */
[----:B------:R-:W-:Y:S02]  /*0460*/  @P1 IMAD.MOV.U32 R24, RZ, RZ, R8 ;  /* 0x000000ffff181224 */ /* 0x000fe400078e0008 */
[----:B------:R-:W-:-:S05]  /*0470*/  @P1 IMAD.WIDE R16, R15, 0x4, R16 ;  /* 0x000000040f101825 */ /* 0x000fca00078e0210 */
[----:B------:R3:W-:Y:S02]  /*0480*/  @P1 STG.E desc[UR6][R16.64], R14 ;  /* 0x0000000e10001986 */ /* 0x0007e4000c101906 */
.L_x_11:
[----:B------:R-:W-:Y:S05]  /*0490*/  BSYNC.RECONVERGENT B1 ;  /* 0x0000000000017941 */ /* 0x000fea0003800200 */
.L_x_10:
[----:B------:R-:W-:Y:S05]  /*04a0*/  @!P0 BRA `(.L_x_9) ;  /* 0x0000000000488947 */ /* 0x000fea0003800000 */
.L_x_12:
[----:B--234-:R-:W-:Y:S01]  /*04b0*/  IADD3 R14, PT, PT, R3, R24, RZ ;  /* 0x00000018030e7210 */ /* 0x01cfe20007ffe0ff */
[----:B-1----:R-:W-:-:S03]  /*04c0*/  IMAD R15, R24, R13, R6 ;  /* 0x0000000d180f7224 */ /* 0x002fc600078e0206 */
[----:B------:R-:W-:Y:S01]  /*04d0*/  IADD3 R16, PT, PT, R3, R14, RZ ;  /* 0x0000000e03107210 */ /* 0x000fe20007ffe0ff */
[----:B------:R-:W-:Y:S02]  /*04e0*/  IMAD R17, R14, R13, R6 ;  /* 0x0000000d0e117224 */ /* 0x000fe400078e0206 */
[----:B0-----:R-:W-:-:S04]  /*04f0*/  IMAD.WIDE R14, R15, 0x4, R10 ;  /* 0x000000040f0e7825 */ /* 0x001fc800078e020a */
[C---:B------:R-:W-:Y:S01]  /*0500*/  IMAD.IADD R22, R3.reuse, 0x1, R16 ;  /* 0x0000000103167824 */ /* 0x040fe200078e0210 */
[----:B------:R4:W-:Y:S01]  /*0510*/  STG.E desc[UR6][R14.64], R12 ;  /* 0x0000000c0e007986 */ /* 0x0009e2000c101906 */
[-CC-:B------:R-:W-:Y:S02]  /*0520*/  IMAD R19, R16, R13.reuse, R6.reuse ;  /* 0x0000000d10137224 */ /* 0x180fe400078e0206 */
[----:B------:R-:W-:Y:S01]  /*0530*/  IMAD R21, R22, R13, R6 ;  /* 0x0000000d16157224 */ /* 0x000fe200078e0206 */
[----:B------:R-:W-:Y:S01]  /*0540*/  IADD3 R24, PT, PT, R3, R22, RZ ;  /* 0x0000001603187210 */ /* 0x000fe20007ffe0ff */
[----:B------:R-:W-:-:S03]  /*0550*/  IMAD.WIDE R16, R17, 0x4, R10 ;  /* 0x0000000411107825 */ /* 0x000fc600078e020a */
[----:B------:R-:W-:Y:S01]  /*0560*/  ISETP.GE.AND P0, PT, R24, R23, PT ;  /* 0x000000171800720c */ /* 0x000fe20003f06270 */
[--C-:B------:R-:W-:Y:S01]  /*0570*/  IMAD.WIDE R18, R19, 0x4, R10.reuse ;  /* 0x0000000413127825 */ /* 0x100fe200078e020a */
[----:B------:R4:W-:Y:S03]  /*0580*/  STG.E desc[UR6][R16.64], R12 ;  /* 0x0000000c10007986 */ /* 0x0009e6000c101906 */
[----:B------:R-:W-:Y:S01]  /*0590*/  IMAD.WIDE R20, R21, 0x4, R10 ;  /* 0x0000000415147825 */ /* 0x000fe200078e020a */
[----:B------:R4:W-:Y:S04]  /*05a0*/  STG.E desc[UR6][R18.64], R12 ;  /* 0x0000000c12007986 */ /* 0x0009e8000c101906 */
[----:B------:R4:W-:Y:S03]  /*05b0*/  STG.E desc[UR6][R20.64], R12 ;  /* 0x0000000c14007986 */ /* 0x0009e6000c101906 */
[----:B------:R-:W-:Y:S05]  /*05c0*/  @!P0 BRA `(.L_x_12) ;  /* 0xfffffffc00b88947 */ /* 0x000fea000383ffff */
.L_x_9:
[----:B------:R-:W-:Y:S05]  /*05d0*/  BSYNC.RECONVERGENT B0 ;  /* 0x0000000000007941 */ /* 0x000fea0003800200 */
.L_x_8:
[----:B------:R-:W5:Y:S01]  /*05e0*/  LDCU UR4, c[0x0][0x38c] ;  /* 0x00007180ff0477ac */ /* 0x000f620008000800 */
[----:B------:R-:W-:-:S04]  /*05f0*/  IADD3 R6, PT, PT, R7, R6, RZ ;  /* 0x0000000607067210 */ /* 0x000fc80007ffe0ff */
[----:B-----5:R-:W-:-:S13]  /*0600*/  ISETP.GE.AND P0, PT, R6, UR4, PT ;  /* 0x0000000406007c0c */ /* 0x020fda000bf06270 */
[----:B------:R-:W-:Y:S05]  /*0610*/  @!P0 BRA `(.L_x_13) ;  /* 0xfffffffc002c8947 */ /* 0x000fea000383ffff */
[----:B------:R-:W-:Y:S05]  /*0620*/  EXIT ;  /* 0x000000000000794d */ /* 0x000fea0003800000 */
.L_x_14:
        /* <DEDUP_REMOVED lines=13> */
.L_x_17:


//--------------------- .nv.shared.reserved.0     --------------------------
	.section	.nv.shared.reserved.0,"aw",@nobits
	.weak		__nv_reservedSMEM_offset_0_alias
	.size		__nv_reservedSMEM_offset_0_alias, 0, 64
	.other		__nv_reservedSMEM_offset_0_alias,@"STO_CUDA_RESERVED_SHARED STV_DEFAULT"
__nv_reservedSMEM_offset_0_alias:
	.zero		0
	.zero		64


//--------------------- .nv.constant0._Z15matrixMultiMonoPfS_S_ --------------------------
	.section	.nv.constant0._Z15matrixMultiMonoPfS_S_,"a",@progbits
	.sectionflags	@""
	.align	4
.nv.constant0._Z15matrixMultiMonoPfS_S_:
	.zero		920


//--------------------- .nv.constant0._Z11matrixMultiPfS_S_ --------------------------
	.section	.nv.constant0._Z11matrixMultiPfS_S_,"a",@progbits
	.sectionflags	@""
	.align	4
.nv.constant0._Z11matrixMultiPfS_S_:
	.zero		920


//--------------------- .nv.constant0._Z10matrixInitPffii --------------------------
	.section	.nv.constant0._Z10matrixInitPffii,"a",@progbits
	.sectionflags	@""
	.align	4
.nv.constant0._Z10matrixInitPffii:
	.zero		916


//--------------------- SYMBOLS --------------------------

	.type		.nv.reservedSmem.offset0,@object
	.size		.nv.reservedSmem.offset0,0x4
